// auto-generated by cutlass_sweep.gemm — config: {"arch": "sm_90", "cluster_m": 1, "cluster_n": 1, "dtype": "fp16", "dtype_b": "fp16", "layout": "nt", "stages": 0, "tile_k": 32, "tile_m": 128, "tile_n": 128}
#include "cutlass/cutlass.h"
#include "cutlass/gemm/collective/collective_builder.hpp"
#include "cutlass/gemm/device/gemm_universal_adapter.h"
#include "cutlass/gemm/kernel/gemm_universal.hpp"
#include "cutlass/epilogue/collective/collective_builder.hpp"

using ElemA = cutlass::half_t;
using ElemB = cutlass::half_t;
using ElemCD = cutlass::half_t;
using Acc  = float;
using TileShape    = cute::Shape<cute::_128, cute::_128, cute::_32>;
using ClusterShape = cute::Shape<cute::_1, cute::_1, cute::_1>;

using CollectiveEpilogue = typename cutlass::epilogue::collective::CollectiveBuilder<
    cutlass::arch::Sm90, cutlass::arch::OpClassTensorOp,
    TileShape, ClusterShape,
    cutlass::epilogue::collective::EpilogueTileAuto,
    Acc, Acc,
    ElemCD, cutlass::layout::RowMajor, 128 / cutlass::sizeof_bits<ElemCD>::value,
    ElemCD, cutlass::layout::RowMajor, 128 / cutlass::sizeof_bits<ElemCD>::value,
    cutlass::epilogue::collective::EpilogueScheduleAuto
  >::CollectiveOp;

using CollectiveMainloop = typename cutlass::gemm::collective::CollectiveBuilder<
    cutlass::arch::Sm90, cutlass::arch::OpClassTensorOp,
    ElemA, cutlass::layout::RowMajor, 128 / cutlass::sizeof_bits<ElemA>::value,
    ElemB, cutlass::layout::ColumnMajor, 128 / cutlass::sizeof_bits<ElemB>::value,
    Acc,
    TileShape, ClusterShape,
    cutlass::gemm::collective::StageCountAutoCarveout<static_cast<int>(sizeof(typename CollectiveEpilogue::SharedStorage))>,
    cutlass::gemm::collective::KernelScheduleAuto
  >::CollectiveOp;

using GemmKernel = cutlass::gemm::kernel::GemmUniversal<
    cute::Shape<int,int,int,int>,
    CollectiveMainloop,
    CollectiveEpilogue
>;
using Gemm = cutlass::gemm::device::GemmUniversalAdapter<GemmKernel>;

// Force the device kernel symbol into the cubin without needing a host main.
auto* _anchor = &cutlass::device_kernel<GemmKernel>;


// ===== COMPILED SASS (sm_90a) =====

	.target	sm_90a

	.elftype	@"ET_EXEC"


//--------------------- .note.nv.tkinfo           --------------------------
	.section	.note.nv.tkinfo,"",@"SHT_NOTE"
	.sectionflags	@"SHF_NOTE_NV_TKINFO"
	.tkinfo
        /*0018*/ 	.word	0x00000002
        /*0030*/ 	.string	""
        /*0030*/ 	.string	"ptxas"
        /*0030*/ 	.string	"Cuda compilation tools, release 13.0, V13.0.88"
        /*0030*/ 	.string	"Build cuda_13.0.r13.0/compiler.36424714_0"
        /*0030*/ 	.string	"-arch sm_90a -m 64 "



//--------------------- .note.nv.cuinfo           --------------------------
	.section	.note.nv.cuinfo,"",@"SHT_NOTE"
	.sectionflags	@"SHF_NOTE_NV_CUINFO"
        /*0018*/ 	.short	0x0002
        /*001a*/ 	.short	0x005a
        /*001c*/ 	.short	0x0082
	.zero		2


//--------------------- .nv.info                  --------------------------
	.section	.nv.info,"",@"SHT_CUDA_INFO"
	.align	4


	//----- nvinfo : EIATTR_REGCOUNT
	.align		4
        /*0000*/ 	.byte	0x04, 0x2f
        /*0002*/ 	.short	(.L_15 - .L_14)
	.align		4
.L_14:
        /*0004*/ 	.word	index@(_ZN7cutlass13device_kernelINS_4gemm6kernel13GemmUniversalIN4cute5tupleIJiiiiEEENS1_10collective13CollectiveMmaINS1_34MainloopSm90TmaGmmaWarpSpecializedILi14ENS5_IJNS4_1CILi1EEESB_SB_EEENS1_35KernelTmaWarpSpecializedCooperativeEEENS5_IJNSA_ILi128EEESF_NSA_ILi32EEEEEENS_6half_tENS5_IJlSB_lEEESI_SJ_NS4_8TiledMMAINS4_8MMA_AtomIJNS4_4SM904GMMA26MMA_64x128x16_F32F16F16_SSILNSN_5MajorE0ELSP_0ELNSN_7ScaleInE1ELSQ_1EEEEEENS4_6LayoutINS5_IJNSA_ILi2EEESB_SB_EEENS5_IJSB_NSA_ILi0EEESW_EEEEENS5_IJNS4_10UnderscoreESZ_SZ_EEEEENS4_13SM90_TMA_LOADENS4_14ComposedLayoutINS4_7SwizzleILi2ELi4ELi3EEENS4_18smem_ptr_flag_bitsILi16EEENST_INS5_IJNSA_ILi8EEESG_EEENS5_IJSG_SB_EEEEEEEvNS4_8identityES12_S1C_vS1D_EENS_8epilogue10collective6detail29Sm90TmaWarpSpecializedAdapterINS1G_15DefaultEpilogueISI_SJ_SJ_NS1F_6thread17LinearCombinationISI_Li1EffLNS1K_9ScaleType4KindE0ELNS_15FloatRoundStyleE2ESI_EENS1_15EpilogueDefaultEEEEEvvEEEEvNT_6ParamsE)
        /*0008*/ 	.word	0x000000a8


	//----- nvinfo : EIATTR_FRAME_SIZE
	.align		4
.L_15:
        /*000c*/ 	.byte	0x04, 0x11
        /*000e*/ 	.short	(.L_17 - .L_16)
	.align		4
.L_16:
        /*0010*/ 	.word	index@(_ZN7cutlass13device_kernelINS_4gemm6kernel13GemmUniversalIN4cute5tupleIJiiiiEEENS1_10collective13CollectiveMmaINS1_34MainloopSm90TmaGmmaWarpSpecializedILi14ENS5_IJNS4_1CILi1EEESB_SB_EEENS1_35KernelTmaWarpSpecializedCooperativeEEENS5_IJNSA_ILi128EEESF_NSA_ILi32EEEEEENS_6half_tENS5_IJlSB_lEEESI_SJ_NS4_8TiledMMAINS4_8MMA_AtomIJNS4_4SM904GMMA26MMA_64x128x16_F32F16F16_SSILNSN_5MajorE0ELSP_0ELNSN_7ScaleInE1ELSQ_1EEEEEENS4_6LayoutINS5_IJNSA_ILi2EEESB_SB_EEENS5_IJSB_NSA_ILi0EEESW_EEEEENS5_IJNS4_10UnderscoreESZ_SZ_EEEEENS4_13SM90_TMA_LOADENS4_14ComposedLayoutINS4_7SwizzleILi2ELi4ELi3EEENS4_18smem_ptr_flag_bitsILi16EEENST_INS5_IJNSA_ILi8EEESG_EEENS5_IJSG_SB_EEEEEEEvNS4_8identityES12_S1C_vS1D_EENS_8epilogue10collective6detail29Sm90TmaWarpSpecializedAdapterINS1G_15DefaultEpilogueISI_SJ_SJ_NS1F_6thread17LinearCombinationISI_Li1EffLNS1K_9ScaleType4KindE0ELNS_15FloatRoundStyleE2ESI_EENS1_15EpilogueDefaultEEEEEvvEEEEvNT_6ParamsE)
        /*0014*/ 	.word	0x00000000


	//----- nvinfo : EIATTR_MIN_STACK_SIZE
	.align		4
.L_17:
        /*0018*/ 	.byte	0x04, 0x12
        /*001a*/ 	.short	(.L_19 - .L_18)
	.align		4
.L_18:
        /*001c*/ 	.word	index@(_ZN7cutlass13device_kernelINS_4gemm6kernel13GemmUniversalIN4cute5tupleIJiiiiEEENS1_10collective13CollectiveMmaINS1_34MainloopSm90TmaGmmaWarpSpecializedILi14ENS5_IJNS4_1CILi1EEESB_SB_EEENS1_35KernelTmaWarpSpecializedCooperativeEEENS5_IJNSA_ILi128EEESF_NSA_ILi32EEEEEENS_6half_tENS5_IJlSB_lEEESI_SJ_NS4_8TiledMMAINS4_8MMA_AtomIJNS4_4SM904GMMA26MMA_64x128x16_F32F16F16_SSILNSN_5MajorE0ELSP_0ELNSN_7ScaleInE1ELSQ_1EEEEEENS4_6LayoutINS5_IJNSA_ILi2EEESB_SB_EEENS5_IJSB_NSA_ILi0EEESW_EEEEENS5_IJNS4_10UnderscoreESZ_SZ_EEEEENS4_13SM90_TMA_LOADENS4_14ComposedLayoutINS4_7SwizzleILi2ELi4ELi3EEENS4_18smem_ptr_flag_bitsILi16EEENST_INS5_IJNSA_ILi8EEESG_EEENS5_IJSG_SB_EEEEEEEvNS4_8identityES12_S1C_vS1D_EENS_8epilogue10collective6detail29Sm90TmaWarpSpecializedAdapterINS1G_15DefaultEpilogueISI_SJ_SJ_NS1F_6thread17LinearCombinationISI_Li1EffLNS1K_9ScaleType4KindE0ELNS_15FloatRoundStyleE2ESI_EENS1_15EpilogueDefaultEEEEEvvEEEEvNT_6ParamsE)
        /*0020*/ 	.word	0x00000000
.L_19:


//--------------------- .nv.compat                --------------------------
	.section	.nv.compat,"",@"SHT_CUDA_COMPAT_INFO"
	.align	4
        /*0000*/ 	.byte	0x02, 0x09, 0x01, 0x00, 0x02, 0x02, 0x04, 0x00, 0x02, 0x05, 0x05, 0x00, 0x03, 0x07, 0x01, 0x01
        /*0010*/ 	.byte	0x02, 0x03, 0x01, 0x00, 0x02, 0x06, 0x01, 0x00, 0x04, 0x0b, 0x08, 0x00, 0x00, 0x00, 0x00, 0x00
        /*0020*/ 	.byte	0x00, 0x00, 0x00, 0x00


//--------------------- .nv.info._ZN7cutlass13device_kernelINS_4gemm6kernel13GemmUniversalIN4cute5tupleIJiiiiEEENS1_10collective13CollectiveMmaINS1_34MainloopSm90TmaGmmaWarpSpecializedILi14ENS5_IJNS4_1CILi1EEESB_SB_EEENS1_35KernelTmaWarpSpecializedCooperativeEEENS5_IJNSA_ILi128EEESF_NSA_ILi32EEEEEENS_6half_tENS5_IJlSB_lEEESI_SJ_NS4_8TiledMMAINS4_8MMA_AtomIJNS4_4SM904GMMA26MMA_64x128x16_F32F16F16_SSILNSN_5MajorE0ELSP_0ELNSN_7ScaleInE1ELSQ_1EEEEEENS4_6LayoutINS5_IJNSA_ILi2EEESB_SB_EEENS5_IJSB_NSA_ILi0EEESW_EEEEENS5_IJNS4_10UnderscoreESZ_SZ_EEEEENS4_13SM90_TMA_LOADENS4_14ComposedLayoutINS4_7SwizzleILi2ELi4ELi3EEENS4_18smem_ptr_flag_bitsILi16EEENST_INS5_IJNSA_ILi8EEESG_EEENS5_IJSG_SB_EEEEEEEvNS4_8identityES12_S1C_vS1D_EENS_8epilogue10collective6detail29Sm90TmaWarpSpecializedAdapterINS1G_15DefaultEpilogueISI_SJ_SJ_NS1F_6thread17LinearCombinationISI_Li1EffLNS1K_9ScaleType4KindE0ELNS_15FloatRoundStyleE2ESI_EENS1_15EpilogueDefaultEEEEEvvEEEEvNT_6ParamsE --------------------------
	.section	.nv.info._ZN7cutlass13device_kernelINS_4gemm6kernel13GemmUniversalIN4cute5tupleIJiiiiEEENS1_10collective13CollectiveMmaINS1_34MainloopSm90TmaGmmaWarpSpecializedILi14ENS5_IJNS4_1CILi1EEESB_SB_EEENS1_35KernelTmaWarpSpecializedCooperativeEEENS5_IJNSA_ILi128EEESF_NSA_ILi32EEEEEENS_6half_tENS5_IJlSB_lEEESI_SJ_NS4_8TiledMMAINS4_8MMA_AtomIJNS4_4SM904GMMA26MMA_64x128x16_F32F16F16_SSILNSN_5MajorE0ELSP_0ELNSN_7ScaleInE1ELSQ_1EEEEEENS4_6LayoutINS5_IJNSA_ILi2EEESB_SB_EEENS5_IJSB_NSA_ILi0EEESW_EEEEENS5_IJNS4_10UnderscoreESZ_SZ_EEEEENS4_13SM90_TMA_LOADENS4_14ComposedLayoutINS4_7SwizzleILi2ELi4ELi3EEENS4_18smem_ptr_flag_bitsILi16EEENST_INS5_IJNSA_ILi8EEESG_EEENS5_IJSG_SB_EEEEEEEvNS4_8identityES12_S1C_vS1D_EENS_8epilogue10collective6detail29Sm90TmaWarpSpecializedAdapterINS1G_15DefaultEpilogueISI_SJ_SJ_NS1F_6thread17LinearCombinationISI_Li1EffLNS1K_9ScaleType4KindE0ELNS_15FloatRoundStyleE2ESI_EENS1_15EpilogueDefaultEEEEEvvEEEEvNT_6ParamsE,"",@"SHT_CUDA_INFO"
	.sectionflags	@""
	.align	4


	//----- nvinfo : EIATTR_CUDA_API_VERSION
	.align		4
        /*0000*/ 	.byte	0x04, 0x37
        /*0002*/ 	.short	(.L_21 - .L_20)
.L_20:
        /*0004*/ 	.word	0x00000082


	//----- nvinfo : EIATTR_KPARAM_INFO
	.align		4
.L_21:
        /*0008*/ 	.byte	0x04, 0x17
        /*000a*/ 	.short	(.L_23 - .L_22)
.L_22:
        /*000c*/ 	.word	0x00000000
        /*0010*/ 	.short	0x0000
        /*0012*/ 	.short	0x0070
        /*0014*/ 	.byte	0x00, 0xf0, 0x01, 0x10


	//----- nvinfo : EIATTR_SPARSE_MMA_MASK
	.align		4
.L_23:
        /*0018*/ 	.byte	0x03, 0x50
        /*001a*/ 	.short	0x0000


	//----- nvinfo : EIATTR_MAXREG_COUNT
	.align		4
        /*001c*/ 	.byte	0x03, 0x1b
        /*001e*/ 	.short	0x00a8


	//----- nvinfo : EIATTR_NUM_BARRIERS
	.align		4
        /*0020*/ 	.byte	0x02, 0x4c
        /*0022*/ 	.byte	0x01
	.zero		1


	//----- nvinfo : EIATTR_EXTERNS
	.align		4
        /*0024*/ 	.byte	0x04, 0x0f
        /*0026*/ 	.short	(.L_25 - .L_24)


	//   ....[0]....
	.align		4
.L_24:
        /*0028*/ 	.word	index@(__assertfail)


	//----- nvinfo : EIATTR_MERCURY_ISA_VERSION
	.align		4
.L_25:
        /*002c*/ 	.byte	0x03, 0x5f
        /*002e*/ 	.short	0x0101


	//----- nvinfo : EIATTR_INT_WARP_WIDE_INSTR_OFFSETS
	.align		4
        /*0030*/ 	.byte	0x04, 0x31
        /*0032*/ 	.short	(.L_27 - .L_26)


	//   ....[0]....
.L_26:
        /*0034*/ 	.word	0x00000520


	//   ....[1]....
        /*0038*/ 	.word	0x00000550


	//   ....[2]....
        /*003c*/ 	.word	0x00000630


	//----- nvinfo : EIATTR_COOP_GROUP_MASK_REGIDS
	.align		4
.L_27:
        /*0040*/ 	.byte	0x04, 0x29
        /*0042*/ 	.short	(.L_29 - .L_28)


	//   ....[0]....
.L_28:
        /*0044*/ 	.word	0xffffffff


	//   ....[1]....
        /*0048*/ 	.word	0xffffffff


	//   ....[2]....
        /*004c*/ 	.word	0xffffffff


	//   ....[3]....
        /*0050*/ 	.word	0xffffffff


	//   ....[4]....
        /*0054*/ 	.word	0xffffffff


	//----- nvinfo : EIATTR_COOP_GROUP_INSTR_OFFSETS
	.align		4
.L_29:
        /*0058*/ 	.byte	0x04, 0x28
        /*005a*/ 	.short	(.L_31 - .L_30)


	//   ....[0]....
.L_30:
        /*005c*/ 	.word	0x00000060


	//   ....[1]....
        /*0060*/ 	.word	0x00000070


	//   ....[2]....
        /*0064*/ 	.word	0x00000130


	//   ....[3]....
        /*0068*/ 	.word	0x00000430


	//   ....[4]....
        /*006c*/ 	.word	0x000010e0


	//----- nvinfo : EIATTR_REG_RECONFIG
	.align		4
.L_31:
        /*0070*/ 	.byte	0x01, 0x54
	.zero		2


	//----- nvinfo : EIATTR_SYSCALL_OFFSETS
	.align		4
        /*0074*/ 	.byte	0x04, 0x46
        /*0076*/ 	.short	(.L_33 - .L_32)


	//   ....[0]....
.L_32:
        /*0078*/ 	.word	0x000012a0


	//----- nvinfo : EIATTR_MBARRIER_INSTR_OFFSETS
	.align		4
.L_33:
        /*007c*/ 	.byte	0x04, 0x39
        /*007e*/ 	.short	(.L_35 - .L_34)


	//   ....[0]....
.L_34:
        /*0080*/ 	.word	0x00000250
        /*0084*/ 	.word	0x000000ff
        /*0088*/ 	.word	0x00000000
        /*008c*/ 	.short	0x0100
        /*008e*/ 	.byte	0x08
	.zero		1


	//   ....[1]....
        /*0090*/ 	.word	0x00000260
        /*0094*/ 	.word	0x000000ff
        /*0098*/ 	.word	0x00000070
        /*009c*/ 	.short	0x0100
        /*009e*/ 	.byte	0x08
	.zero		1


	//   ....[2]....
        /*00a0*/ 	.word	0x00000270
        /*00a4*/ 	.word	0x000000ff
        /*00a8*/ 	.word	0x00000008
        /*00ac*/ 	.short	0x0100
        /*00ae*/ 	.byte	0x08
	.zero		1


	//   ....[3]....
        /*00b0*/ 	.word	0x00000280
        /*00b4*/ 	.word	0x000000ff
        /*00b8*/ 	.word	0x00000078
        /*00bc*/ 	.short	0x0100
        /*00be*/ 	.byte	0x08
	.zero		1


	//   ....[4]....
        /*00c0*/ 	.word	0x00000290
        /*00c4*/ 	.word	0x000000ff
        /*00c8*/ 	.word	0x00000010
        /*00cc*/ 	.short	0x0100
        /*00ce*/ 	.byte	0x08
	.zero		1


	//   ....[5]....
        /*00d0*/ 	.word	0x000002a0
        /*00d4*/ 	.word	0x000000ff
        /*00d8*/ 	.word	0x00000080
        /*00dc*/ 	.short	0x0100
        /*00de*/ 	.byte	0x08
	.zero		1


	//   ....[6]....
        /*00e0*/ 	.word	0x000002b0
        /*00e4*/ 	.word	0x000000ff
        /*00e8*/ 	.word	0x00000018
        /*00ec*/ 	.short	0x0100
        /*00ee*/ 	.byte	0x08
	.zero		1


	//   ....[7]....
        /*00f0*/ 	.word	0x000002c0
        /*00f4*/ 	.word	0x000000ff
        /*00f8*/ 	.word	0x00000088
        /*00fc*/ 	.short	0x0100
        /*00fe*/ 	.byte	0x08
	.zero		1


	//   ....[8]....
        /*0100*/ 	.word	0x000002d0
        /*0104*/ 	.word	0x000000ff
        /*0108*/ 	.word	0x00000020
        /*010c*/ 	.short	0x0100
        /*010e*/ 	.byte	0x08
	.zero		1


	//   ....[9]....
        /*0110*/ 	.word	0x000002e0
        /*0114*/ 	.word	0x000000ff
        /*0118*/ 	.word	0x00000090
        /*011c*/ 	.short	0x0100
        /*011e*/ 	.byte	0x08
	.zero		1


	//   ....[10]....
        /*0120*/ 	.word	0x000002f0
        /*0124*/ 	.word	0x000000ff
        /*0128*/ 	.word	0x00000028
        /*012c*/ 	.short	0x0100
        /*012e*/ 	.byte	0x08
	.zero		1


	//   ....[11]....
        /*0130*/ 	.word	0x00000300
        /*0134*/ 	.word	0x000000ff
        /*0138*/ 	.word	0x00000098
        /*013c*/ 	.short	0x0100
        /*013e*/ 	.byte	0x08
	.zero		1


	//   ....[12]....
        /*0140*/ 	.word	0x00000310
        /*0144*/ 	.word	0x000000ff
        /*0148*/ 	.word	0x00000030
        /*014c*/ 	.short	0x0100
        /*014e*/ 	.byte	0x08
	.zero		1


	//   ....[13]....
        /*0150*/ 	.word	0x00000320
        /*0154*/ 	.word	0x000000ff
        /*0158*/ 	.word	0x000000a0
        /*015c*/ 	.short	0x0100
        /*015e*/ 	.byte	0x08
	.zero		1


	//   ....[14]....
        /*0160*/ 	.word	0x00000330
        /*0164*/ 	.word	0x000000ff
        /*0168*/ 	.word	0x00000038
        /*016c*/ 	.short	0x0100
        /*016e*/ 	.byte	0x08
	.zero		1


	//   ....[15]....
        /*0170*/ 	.word	0x00000340
        /*0174*/ 	.word	0x000000ff
        /*0178*/ 	.word	0x000000a8
        /*017c*/ 	.short	0x0100
        /*017e*/ 	.byte	0x08
	.zero		1


	//   ....[16]....
        /*0180*/ 	.word	0x00000350
        /*0184*/ 	.word	0x000000ff
        /*0188*/ 	.word	0x00000040
        /*018c*/ 	.short	0x0100
        /*018e*/ 	.byte	0x08
	.zero		1


	//   ....[17]....
        /*0190*/ 	.word	0x00000360
        /*0194*/ 	.word	0x000000ff
        /*0198*/ 	.word	0x000000b0
        /*019c*/ 	.short	0x0100
        /*019e*/ 	.byte	0x08
	.zero		1


	//   ....[18]....
        /*01a0*/ 	.word	0x00000370
        /*01a4*/ 	.word	0x000000ff
        /*01a8*/ 	.word	0x00000048
        /*01ac*/ 	.short	0x0100
        /*01ae*/ 	.byte	0x08
	.zero		1


	//   ....[19]....
        /*01b0*/ 	.word	0x00000380
        /*01b4*/ 	.word	0x000000ff
        /*01b8*/ 	.word	0x000000b8
        /*01bc*/ 	.short	0x0100
        /*01be*/ 	.byte	0x08
	.zero		1


	//   ....[20]....
        /*01c0*/ 	.word	0x00000390
        /*01c4*/ 	.word	0x000000ff
        /*01c8*/ 	.word	0x00000050
        /*01cc*/ 	.short	0x0100
        /*01ce*/ 	.byte	0x08
	.zero		1


	//   ....[21]....
        /*01d0*/ 	.word	0x000003a0
        /*01d4*/ 	.word	0x000000ff
        /*01d8*/ 	.word	0x000000c0
        /*01dc*/ 	.short	0x0100
        /*01de*/ 	.byte	0x08
	.zero		1


	//   ....[22]....
        /*01e0*/ 	.word	0x000003b0
        /*01e4*/ 	.word	0x000000ff
        /*01e8*/ 	.word	0x00000058
        /*01ec*/ 	.short	0x0100
        /*01ee*/ 	.byte	0x08
	.zero		1


	//   ....[23]....
        /*01f0*/ 	.word	0x000003c0
        /*01f4*/ 	.word	0x000000ff
        /*01f8*/ 	.word	0x000000c8
        /*01fc*/ 	.short	0x0100
        /*01fe*/ 	.byte	0x08
	.zero		1


	//   ....[24]....
        /*0200*/ 	.word	0x000003d0
        /*0204*/ 	.word	0x000000ff
        /*0208*/ 	.word	0x00000060
        /*020c*/ 	.short	0x0100
        /*020e*/ 	.byte	0x08
	.zero		1


	//   ....[25]....
        /*0210*/ 	.word	0x000003e0
        /*0214*/ 	.word	0x000000ff
        /*0218*/ 	.word	0x000000d0
        /*021c*/ 	.short	0x0100
        /*021e*/ 	.byte	0x08
	.zero		1


	//   ....[26]....
        /*0220*/ 	.word	0x000003f0
        /*0224*/ 	.word	0x000000ff
        /*0228*/ 	.word	0x00000068
        /*022c*/ 	.short	0x0100
        /*022e*/ 	.byte	0x08
	.zero		1


	//   ....[27]....
        /*0230*/ 	.word	0x00000400
        /*0234*/ 	.word	0x000000ff
        /*0238*/ 	.word	0x000000d8
        /*023c*/ 	.short	0x0100
        /*023e*/ 	.byte	0x08
	.zero		1


	//   ....[28]....
        /*0240*/ 	.word	0x000006a0
        /*0244*/ 	.word	0x000000ff
        /*0248*/ 	.word	0x000000f0
        /*024c*/ 	.short	0x0100
        /*024e*/ 	.byte	0x06
	.zero		1


	//   ....[29]....
        /*0250*/ 	.word	0x00000700
        /*0254*/ 	.word	0x000000ff
        /*0258*/ 	.word	0x000000f8
        /*025c*/ 	.short	0x0100
        /*025e*/ 	.byte	0x06
	.zero		1


	//   ....[30]....
        /*0260*/ 	.word	0x00001320
        /*0264*/ 	.word	0x00000003
        /*0268*/ 	.word	0x00000000
        /*026c*/ 	.short	0x010a
        /*026e*/ 	.byte	0x3f
	.zero		1


	//   ....[31]....
        /*0270*/ 	.word	0x00001360
        /*0274*/ 	.word	0x00000003
        /*0278*/ 	.word	0x00000000
        /*027c*/ 	.short	0x010a
        /*027e*/ 	.byte	0x3f
	.zero		1


	//   ....[32]....
        /*0280*/ 	.word	0x00001600
        /*0284*/ 	.word	0x000000ff
        /*0288*/ 	.word	0x00000000
        /*028c*/ 	.short	0x010a
        /*028e*/ 	.byte	0x04
	.zero		1


	//   ....[33]....
        /*0290*/ 	.word	0x00001640
        /*0294*/ 	.word	0x000000ff
        /*0298*/ 	.word	0x00000000
        /*029c*/ 	.short	0x010a
        /*029e*/ 	.byte	0x04
	.zero		1


	//   ....[34]....
        /*02a0*/ 	.word	0x000017a0
        /*02a4*/ 	.word	0x000000ff
        /*02a8*/ 	.word	0x00000000
        /*02ac*/ 	.short	0x0101
        /*02ae*/ 	.byte	0x04
	.zero		1


	//   ....[35]....
        /*02b0*/ 	.word	0x000019b0
        /*02b4*/ 	.word	0x000000ff
        /*02b8*/ 	.word	0x00000000
        /*02bc*/ 	.short	0x0101
        /*02be*/ 	.byte	0x06
	.zero		1


	//   ....[36]....
        /*02c0*/ 	.word	0x00006d50
        /*02c4*/ 	.word	0x0000000e
        /*02c8*/ 	.word	0x00000070
        /*02cc*/ 	.short	0x010a
        /*02ce*/ 	.byte	0x3f
	.zero		1


	//   ....[37]....
        /*02d0*/ 	.word	0x000070c0
        /*02d4*/ 	.word	0x00000006
        /*02d8*/ 	.word	0x000000f8
        /*02dc*/ 	.short	0x0101
        /*02de*/ 	.byte	0x3f
	.zero		1


	//   ....[38]....
        /*02e0*/ 	.word	0x000077f0
        /*02e4*/ 	.word	0x00000007
        /*02e8*/ 	.word	0x00000000
        /*02ec*/ 	.short	0x010a
        /*02ee*/ 	.byte	0x3f
	.zero		1


	//   ....[39]....
        /*02f0*/ 	.word	0x00007870
        /*02f4*/ 	.word	0x00000009
        /*02f8*/ 	.word	0x00000000
        /*02fc*/ 	.short	0x010a
        /*02fe*/ 	.byte	0x3f
	.zero		1


	//   ....[40]....
        /*0300*/ 	.word	0x00007900
        /*0304*/ 	.word	0x00000006
        /*0308*/ 	.word	0x00000000
        /*030c*/ 	.short	0x010a
        /*030e*/ 	.byte	0x3f
	.zero		1


	//   ....[41]....
        /*0310*/ 	.word	0x00007990
        /*0314*/ 	.word	0x00000009
        /*0318*/ 	.word	0x00000000
        /*031c*/ 	.short	0x010a
        /*031e*/ 	.byte	0x3f
	.zero		1


	//   ....[42]....
        /*0320*/ 	.word	0x00007a20
        /*0324*/ 	.word	0x00000006
        /*0328*/ 	.word	0x00000000
        /*032c*/ 	.short	0x010a
        /*032e*/ 	.byte	0x3f
	.zero		1


	//   ....[43]....
        /*0330*/ 	.word	0x00007ab0
        /*0334*/ 	.word	0x00000009
        /*0338*/ 	.word	0x00000000
        /*033c*/ 	.short	0x010a
        /*033e*/ 	.byte	0x3f
	.zero		1


	//   ....[44]....
        /*0340*/ 	.word	0x00007b40
        /*0344*/ 	.word	0x00000006
        /*0348*/ 	.word	0x00000000
        /*034c*/ 	.short	0x010a
        /*034e*/ 	.byte	0x3f
	.zero		1


	//   ....[45]....
        /*0350*/ 	.word	0x00007bd0
        /*0354*/ 	.word	0x00000009
        /*0358*/ 	.word	0x00000000
        /*035c*/ 	.short	0x010a
        /*035e*/ 	.byte	0x3f
	.zero		1


	//   ....[46]....
        /*0360*/ 	.word	0x00007c60
        /*0364*/ 	.word	0x00000006
        /*0368*/ 	.word	0x00000000
        /*036c*/ 	.short	0x010a
        /*036e*/ 	.byte	0x3f
	.zero		1


	//   ....[47]....
        /*0370*/ 	.word	0x00007cf0
        /*0374*/ 	.word	0x00000009
        /*0378*/ 	.word	0x00000000
        /*037c*/ 	.short	0x010a
        /*037e*/ 	.byte	0x3f
	.zero		1


	//   ....[48]....
        /*0380*/ 	.word	0x00007d80
        /*0384*/ 	.word	0x00000006
        /*0388*/ 	.word	0x00000000
        /*038c*/ 	.short	0x010a
        /*038e*/ 	.byte	0x3f
	.zero		1


	//   ....[49]....
        /*0390*/ 	.word	0x00007e10
        /*0394*/ 	.word	0x00000009
        /*0398*/ 	.word	0x00000000
        /*039c*/ 	.short	0x010a
        /*039e*/ 	.byte	0x3f
	.zero		1


	//   ....[50]....
        /*03a0*/ 	.word	0x00007ea0
        /*03a4*/ 	.word	0x00000006
        /*03a8*/ 	.word	0x00000000
        /*03ac*/ 	.short	0x010a
        /*03ae*/ 	.byte	0x3f
	.zero		1


	//   ....[51]....
        /*03b0*/ 	.word	0x00007f30
        /*03b4*/ 	.word	0x00000003
        /*03b8*/ 	.word	0x00000000
        /*03bc*/ 	.short	0x010a
        /*03be*/ 	.byte	0x3f
	.zero		1


	//   ....[52]....
        /*03c0*/ 	.word	0x00007f90
        /*03c4*/ 	.word	0x00000003
        /*03c8*/ 	.word	0x00000000
        /*03cc*/ 	.short	0x010a
        /*03ce*/ 	.byte	0x3f
	.zero		1


	//   ....[53]....
        /*03d0*/ 	.word	0x00007ff0
        /*03d4*/ 	.word	0x00000004
        /*03d8*/ 	.word	0x00000000
        /*03dc*/ 	.short	0x010a
        /*03de*/ 	.byte	0x3f
	.zero		1


	//   ....[54]....
        /*03e0*/ 	.word	0x000080c0
        /*03e4*/ 	.word	0x0000000e
        /*03e8*/ 	.word	0x00000070
        /*03ec*/ 	.short	0x010a
        /*03ee*/ 	.byte	0x3f
	.zero		1


	//   ....[55]....
        /*03f0*/ 	.word	0x00008190
        /*03f4*/ 	.word	0x00000007
        /*03f8*/ 	.word	0x00000000
        /*03fc*/ 	.short	0x010a
        /*03fe*/ 	.byte	0x3f
	.zero		1


	//   ....[56]....
        /*0400*/ 	.word	0x000081e0
        /*0404*/ 	.word	0x00000009
        /*0408*/ 	.word	0x00000000
        /*040c*/ 	.short	0x010a
        /*040e*/ 	.byte	0x3f
	.zero		1


	//   ....[57]....
        /*0410*/ 	.word	0x00008230
        /*0414*/ 	.word	0x00000006
        /*0418*/ 	.word	0x00000000
        /*041c*/ 	.short	0x010a
        /*041e*/ 	.byte	0x3f
	.zero		1


	//   ....[58]....
        /*0420*/ 	.word	0x00008280
        /*0424*/ 	.word	0x00000009
        /*0428*/ 	.word	0x00000000
        /*042c*/ 	.short	0x010a
        /*042e*/ 	.byte	0x3f
	.zero		1


	//   ....[59]....
        /*0430*/ 	.word	0x000082d0
        /*0434*/ 	.word	0x00000006
        /*0438*/ 	.word	0x00000000
        /*043c*/ 	.short	0x010a
        /*043e*/ 	.byte	0x3f
	.zero		1


	//   ....[60]....
        /*0440*/ 	.word	0x00008320
        /*0444*/ 	.word	0x00000009
        /*0448*/ 	.word	0x00000000
        /*044c*/ 	.short	0x010a
        /*044e*/ 	.byte	0x3f
	.zero		1


	//   ....[61]....
        /*0450*/ 	.word	0x00008370
        /*0454*/ 	.word	0x00000006
        /*0458*/ 	.word	0x00000000
        /*045c*/ 	.short	0x010a
        /*045e*/ 	.byte	0x3f
	.zero		1


	//   ....[62]....
        /*0460*/ 	.word	0x000083c0
        /*0464*/ 	.word	0x00000009
        /*0468*/ 	.word	0x00000000
        /*046c*/ 	.short	0x010a
        /*046e*/ 	.byte	0x3f
	.zero		1


	//   ....[63]....
        /*0470*/ 	.word	0x00008410
        /*0474*/ 	.word	0x00000006
        /*0478*/ 	.word	0x00000000
        /*047c*/ 	.short	0x010a
        /*047e*/ 	.byte	0x3f
	.zero		1


	//   ....[64]....
        /*0480*/ 	.word	0x00008460
        /*0484*/ 	.word	0x00000009
        /*0488*/ 	.word	0x00000000
        /*048c*/ 	.short	0x010a
        /*048e*/ 	.byte	0x3f
	.zero		1


	//   ....[65]....
        /*0490*/ 	.word	0x000084b0
        /*0494*/ 	.word	0x00000006
        /*0498*/ 	.word	0x00000000
        /*049c*/ 	.short	0x010a
        /*049e*/ 	.byte	0x3f
	.zero		1


	//   ....[66]....
        /*04a0*/ 	.word	0x00008500
        /*04a4*/ 	.word	0x00000009
        /*04a8*/ 	.word	0x00000000
        /*04ac*/ 	.short	0x010a
        /*04ae*/ 	.byte	0x3f
	.zero		1


	//   ....[67]....
        /*04b0*/ 	.word	0x00008550
        /*04b4*/ 	.word	0x00000006
        /*04b8*/ 	.word	0x00000000
        /*04bc*/ 	.short	0x010a
        /*04be*/ 	.byte	0x3f
	.zero		1


	//----- nvinfo : EIATTR_NUM_MBARRIERS
	.align		4
.L_35:
        /*04c0*/ 	.byte	0x03, 0x38
        /*04c2*/ 	.short	0x001e


	//----- nvinfo : EIATTR_EXIT_INSTR_OFFSETS
	.align		4
        /*04c4*/ 	.byte	0x04, 0x1c
        /*04c6*/ 	.short	(.L_37 - .L_36)


	//   ....[0]....
.L_36:
        /*04c8*/ 	.word	0x00000750


	//   ....[1]....
        /*04cc*/ 	.word	0x00001010


	//   ....[2]....
        /*04d0*/ 	.word	0x000063c0


	//   ....[3]....
        /*04d4*/ 	.word	0x000069f0


	//   ....[4]....
        /*04d8*/ 	.word	0x00007f80


	//----- nvinfo : EIATTR_MAX_THREADS
	.align		4
.L_37:
        /*04dc*/ 	.byte	0x04, 0x05
        /*04de*/ 	.short	(.L_39 - .L_38)
.L_38:
        /*04e0*/ 	.word	0x00000180
        /*04e4*/ 	.word	0x00000001
        /*04e8*/ 	.word	0x00000001


	//----- nvinfo : EIATTR_CRS_STACK_SIZE
	.align		4
.L_39:
        /*04ec*/ 	.byte	0x04, 0x1e
        /*04ee*/ 	.short	(.L_41 - .L_40)
.L_40:
        /*04f0*/ 	.word	0x00000000


	//----- nvinfo : EIATTR_CBANK_PARAM_SIZE
	.align		4
.L_41:
        /*04f4*/ 	.byte	0x03, 0x19
        /*04f6*/ 	.short	0x0470


	//----- nvinfo : EIATTR_PARAM_CBANK
	.align		4
        /*04f8*/ 	.byte	0x04, 0x0a
        /*04fa*/ 	.short	(.L_43 - .L_42)
	.align		4
.L_42:
        /*04fc*/ 	.word	index@(.nv.constant0._ZN7cutlass13device_kernelINS_4gemm6kernel13GemmUniversalIN4cute5tupleIJiiiiEEENS1_10collective13CollectiveMmaINS1_34MainloopSm90TmaGmmaWarpSpecializedILi14ENS5_IJNS4_1CILi1EEESB_SB_EEENS1_35KernelTmaWarpSpecializedCooperativeEEENS5_IJNSA_ILi128EEESF_NSA_ILi32EEEEEENS_6half_tENS5_IJlSB_lEEESI_SJ_NS4_8TiledMMAINS4_8MMA_AtomIJNS4_4SM904GMMA26MMA_64x128x16_F32F16F16_SSILNSN_5MajorE0ELSP_0ELNSN_7ScaleInE1ELSQ_1EEEEEENS4_6LayoutINS5_IJNSA_ILi2EEESB_SB_EEENS5_IJSB_NSA_ILi0EEESW_EEEEENS5_IJNS4_10UnderscoreESZ_SZ_EEEEENS4_13SM90_TMA_LOADENS4_14ComposedLayoutINS4_7SwizzleILi2ELi4ELi3EEENS4_18smem_ptr_flag_bitsILi16EEENST_INS5_IJNSA_ILi8EEESG_EEENS5_IJSG_SB_EEEEEEEvNS4_8identityES12_S1C_vS1D_EENS_8epilogue10collective6detail29Sm90TmaWarpSpecializedAdapterINS1G_15DefaultEpilogueISI_SJ_SJ_NS1F_6thread17LinearCombinationISI_Li1EffLNS1K_9ScaleType4KindE0ELNS_15FloatRoundStyleE2ESI_EENS1_15EpilogueDefaultEEEEEvvEEEEvNT_6ParamsE)
        /*0500*/ 	.short	0x0210
        /*0502*/ 	.short	0x0470


	//----- nvinfo : EIATTR_SW_WAR
	.align		4
.L_43:
        /*0504*/ 	.byte	0x04, 0x36
        /*0506*/ 	.short	(.L_45 - .L_44)
.L_44:
        /*0508*/ 	.word	0x00000008
.L_45:


//--------------------- .nv.callgraph             --------------------------
	.section	.nv.callgraph,"",@"SHT_CUDA_CALLGRAPH"
	.align	4
	.sectionentsize	8
	.align		4
        /*0000*/ 	.word	0x00000000
	.align		4
        /*0004*/ 	.word	0xffffffff
	.align		4
        /*0008*/ 	.word	index@(_ZN7cutlass13device_kernelINS_4gemm6kernel13GemmUniversalIN4cute5tupleIJiiiiEEENS1_10collective13CollectiveMmaINS1_34MainloopSm90TmaGmmaWarpSpecializedILi14ENS5_IJNS4_1CILi1EEESB_SB_EEENS1_35KernelTmaWarpSpecializedCooperativeEEENS5_IJNSA_ILi128EEESF_NSA_ILi32EEEEEENS_6half_tENS5_IJlSB_lEEESI_SJ_NS4_8TiledMMAINS4_8MMA_AtomIJNS4_4SM904GMMA26MMA_64x128x16_F32F16F16_SSILNSN_5MajorE0ELSP_0ELNSN_7ScaleInE1ELSQ_1EEEEEENS4_6LayoutINS5_IJNSA_ILi2EEESB_SB_EEENS5_IJSB_NSA_ILi0EEESW_EEEEENS5_IJNS4_10UnderscoreESZ_SZ_EEEEENS4_13SM90_TMA_LOADENS4_14ComposedLayoutINS4_7SwizzleILi2ELi4ELi3EEENS4_18smem_ptr_flag_bitsILi16EEENST_INS5_IJNSA_ILi8EEESG_EEENS5_IJSG_SB_EEEEEEEvNS4_8identityES12_S1C_vS1D_EENS_8epilogue10collective6detail29Sm90TmaWarpSpecializedAdapterINS1G_15DefaultEpilogueISI_SJ_SJ_NS1F_6thread17LinearCombinationISI_Li1EffLNS1K_9ScaleType4KindE0ELNS_15FloatRoundStyleE2ESI_EENS1_15EpilogueDefaultEEEEEvvEEEEvNT_6ParamsE)
	.align		4
        /*000c*/ 	.word	index@(__assertfail)
	.align		4
        /*0010*/ 	.word	0x00000000
	.align		4
        /*0014*/ 	.word	0xfffffffe
	.align		4
        /*0018*/ 	.word	0x00000000
	.align		4
        /*001c*/ 	.word	0xfffffffd
	.align		4
        /*0020*/ 	.word	0x00000000
	.align		4
        /*0024*/ 	.word	0xfffffffc


//--------------------- .nv.constant4             --------------------------
	.section	.nv.constant4,"a",@progbits
	.align	8
	.align		8
.nv.constant4:
        /*0000*/ 	.dword	__assertfail
	.align		8
        /*0008*/ 	.dword	__unnamed_1
	.align		8
        /*0010*/ 	.dword	_ZN40_INTERNAL_760f2222_4_k_cu_1548ccd8_215634cuda3std3__45__cpo5beginE
	.align		8
        /*0018*/ 	.dword	_ZN40_INTERNAL_760f2222_4_k_cu_1548ccd8_215634cuda3std3__45__cpo3endE
	.align		8
        /*0020*/ 	.dword	_ZN40_INTERNAL_760f2222_4_k_cu_1548ccd8_215634cuda3std3__45__cpo6cbeginE
	.align		8
        /*0028*/ 	.dword	_ZN40_INTERNAL_760f2222_4_k_cu_1548ccd8_215634cuda3std3__45__cpo4cendE
	.align		8
        /*0030*/ 	.dword	_ZN40_INTERNAL_760f2222_4_k_cu_1548ccd8_215634cuda3std3__442_GLOBAL__N__760f2222_4_k_cu_1548ccd8_215636ignoreE
	.align		8
        /*0038*/ 	.dword	_ZN40_INTERNAL_760f2222_4_k_cu_1548ccd8_215634cuda3std3__419piecewise_constructE
	.align		8
        /*0040*/ 	.dword	_ZN40_INTERNAL_760f2222_4_k_cu_1548ccd8_215634cuda3std3__48in_placeE
	.align		8
        /*0048*/ 	.dword	_ZN40_INTERNAL_760f2222_4_k_cu_1548ccd8_215634cuda3std6ranges3__45__cpo4swapE
	.align		8
        /*0050*/ 	.dword	_ZN40_INTERNAL_760f2222_4_k_cu_1548ccd8_215634cuda3std6ranges3__45__cpo9iter_moveE
	.align		8
        /*0058*/ 	.dword	_ZN40_INTERNAL_760f2222_4_k_cu_1548ccd8_215634cute7productE
	.align		8
        /*0060*/ 	.dword	_ZN40_INTERNAL_760f2222_4_k_cu_1548ccd8_215634cute1_E
	.align		8
        /*0068*/ 	.dword	$str$22
	.align		8
        /*0070*/ 	.dword	$str$23


//--------------------- .text._ZN7cutlass13device_kernelINS_4gemm6kernel13GemmUniversalIN4cute5tupleIJiiiiEEENS1_10collective13CollectiveMmaINS1_34MainloopSm90TmaGmmaWarpSpecializedILi14ENS5_IJNS4_1CILi1EEESB_SB_EEENS1_35KernelTmaWarpSpecializedCooperativeEEENS5_IJNSA_ILi128EEESF_NSA_ILi32EEEEEENS_6half_tENS5_IJlSB_lEEESI_SJ_NS4_8TiledMMAINS4_8MMA_AtomIJNS4_4SM904GMMA26MMA_64x128x16_F32F16F16_SSILNSN_5MajorE0ELSP_0ELNSN_7ScaleInE1ELSQ_1EEEEEENS4_6LayoutINS5_IJNSA_ILi2EEESB_SB_EEENS5_IJSB_NSA_ILi0EEESW_EEEEENS5_IJNS4_10UnderscoreESZ_SZ_EEEEENS4_13SM90_TMA_LOADENS4_14ComposedLayoutINS4_7SwizzleILi2ELi4ELi3EEENS4_18smem_ptr_flag_bitsILi16EEENST_INS5_IJNSA_ILi8EEESG_EEENS5_IJSG_SB_EEEEEEEvNS4_8identityES12_S1C_vS1D_EENS_8epilogue10collective6detail29Sm90TmaWarpSpecializedAdapterINS1G_15DefaultEpilogueISI_SJ_SJ_NS1F_6thread17LinearCombinationISI_Li1EffLNS1K_9ScaleType4KindE0ELNS_15FloatRoundStyleE2ESI_EENS1_15EpilogueDefaultEEEEEvvEEEEvNT_6ParamsE --------------------------
	.section	.text._ZN7cutlass13device_kernelINS_4gemm6kernel13GemmUniversalIN4cute5tupleIJiiiiEEENS1_10collective13CollectiveMmaINS1_34MainloopSm90TmaGmmaWarpSpecializedILi14ENS5_IJNS4_1CILi1EEESB_SB_EEENS1_35KernelTmaWarpSpecializedCooperativeEEENS5_IJNSA_ILi128EEESF_NSA_ILi32EEEEEENS_6half_tENS5_IJlSB_lEEESI_SJ_NS4_8TiledMMAINS4_8MMA_AtomIJNS4_4SM904GMMA26MMA_64x128x16_F32F16F16_SSILNSN_5MajorE0ELSP_0ELNSN_7ScaleInE1ELSQ_1EEEEEENS4_6LayoutINS5_IJNSA_ILi2EEESB_SB_EEENS5_IJSB_NSA_ILi0EEESW_EEEEENS5_IJNS4_10UnderscoreESZ_SZ_EEEEENS4_13SM90_TMA_LOADENS4_14ComposedLayoutINS4_7SwizzleILi2ELi4ELi3EEENS4_18smem_ptr_flag_bitsILi16EEENST_INS5_IJNSA_ILi8EEESG_EEENS5_IJSG_SB_EEEEEEEvNS4_8identityES12_S1C_vS1D_EENS_8epilogue10collective6detail29Sm90TmaWarpSpecializedAdapterINS1G_15DefaultEpilogueISI_SJ_SJ_NS1F_6thread17LinearCombinationISI_Li1EffLNS1K_9ScaleType4KindE0ELNS_15FloatRoundStyleE2ESI_EENS1_15EpilogueDefaultEEEEEvvEEEEvNT_6ParamsE,"ax",@progbits
	.align	128
.text._ZN7cutlass13device_kernelINS_4gemm6kernel13GemmUniversalIN4cute5tupleIJiiiiEEENS1_10collective13CollectiveMmaINS1_34MainloopSm90TmaGmmaWarpSpecializedILi14ENS5_IJNS4_1CILi1EEESB_SB_EEENS1_35KernelTmaWarpSpecializedCooperativeEEENS5_IJNSA_ILi128EEESF_NSA_ILi32EEEEEENS_6half_tENS5_IJlSB_lEEESI_SJ_NS4_8TiledMMAINS4_8MMA_AtomIJNS4_4SM904GMMA26MMA_64x128x16_F32F16F16_SSILNSN_5MajorE0ELSP_0ELNSN_7ScaleInE1ELSQ_1EEEEEENS4_6LayoutINS5_IJNSA_ILi2EEESB_SB_EEENS5_IJSB_NSA_ILi0EEESW_EEEEENS5_IJNS4_10UnderscoreESZ_SZ_EEEEENS4_13SM90_TMA_LOADENS4_14ComposedLayoutINS4_7SwizzleILi2ELi4ELi3EEENS4_18smem_ptr_flag_bitsILi16EEENST_INS5_IJNSA_ILi8EEESG_EEENS5_IJSG_SB_EEEEEEEvNS4_8identityES12_S1C_vS1D_EENS_8epilogue10collective6detail29Sm90TmaWarpSpecializedAdapterINS1G_15DefaultEpilogueISI_SJ_SJ_NS1F_6thread17LinearCombinationISI_Li1EffLNS1K_9ScaleType4KindE0ELNS_15FloatRoundStyleE2ESI_EENS1_15EpilogueDefaultEEEEEvvEEEEvNT_6ParamsE:
        .type           _ZN7cutlass13device_kernelINS_4gemm6kernel13GemmUniversalIN4cute5tupleIJiiiiEEENS1_10collective13CollectiveMmaINS1_34MainloopSm90TmaGmmaWarpSpecializedILi14ENS5_IJNS4_1CILi1EEESB_SB_EEENS1_35KernelTmaWarpSpecializedCooperativeEEENS5_IJNSA_ILi128EEESF_NSA_ILi32EEEEEENS_6half_tENS5_IJlSB_lEEESI_SJ_NS4_8TiledMMAINS4_8MMA_AtomIJNS4_4SM904GMMA26MMA_64x128x16_F32F16F16_SSILNSN_5MajorE0ELSP_0ELNSN_7ScaleInE1ELSQ_1EEEEEENS4_6LayoutINS5_IJNSA_ILi2EEESB_SB_EEENS5_IJSB_NSA_ILi0EEESW_EEEEENS5_IJNS4_10UnderscoreESZ_SZ_EEEEENS4_13SM90_TMA_LOADENS4_14ComposedLayoutINS4_7SwizzleILi2ELi4ELi3EEENS4_18smem_ptr_flag_bitsILi16EEENST_INS5_IJNSA_ILi8EEESG_EEENS5_IJSG_SB_EEEEEEEvNS4_8identityES12_S1C_vS1D_EENS_8epilogue10collective6detail29Sm90TmaWarpSpecializedAdapterINS1G_15DefaultEpilogueISI_SJ_SJ_NS1F_6thread17LinearCombinationISI_Li1EffLNS1K_9ScaleType4KindE0ELNS_15FloatRoundStyleE2ESI_EENS1_15EpilogueDefaultEEEEEvvEEEEvNT_6ParamsE,@function
        .size           _ZN7cutlass13device_kernelINS_4gemm6kernel13GemmUniversalIN4cute5tupleIJiiiiEEENS1_10collective13CollectiveMmaINS1_34MainloopSm90TmaGmmaWarpSpecializedILi14ENS5_IJNS4_1CILi1EEESB_SB_EEENS1_35KernelTmaWarpSpecializedCooperativeEEENS5_IJNSA_ILi128EEESF_NSA_ILi32EEEEEENS_6half_tENS5_IJlSB_lEEESI_SJ_NS4_8TiledMMAINS4_8MMA_AtomIJNS4_4SM904GMMA26MMA_64x128x16_F32F16F16_SSILNSN_5MajorE0ELSP_0ELNSN_7ScaleInE1ELSQ_1EEEEEENS4_6LayoutINS5_IJNSA_ILi2EEESB_SB_EEENS5_IJSB_NSA_ILi0EEESW_EEEEENS5_IJNS4_10UnderscoreESZ_SZ_EEEEENS4_13SM90_TMA_LOADENS4_14ComposedLayoutINS4_7SwizzleILi2ELi4ELi3EEENS4_18smem_ptr_flag_bitsILi16EEENST_INS5_IJNSA_ILi8EEESG_EEENS5_IJSG_SB_EEEEEEEvNS4_8identityES12_S1C_vS1D_EENS_8epilogue10collective6detail29Sm90TmaWarpSpecializedAdapterINS1G_15DefaultEpilogueISI_SJ_SJ_NS1F_6thread17LinearCombinationISI_Li1EffLNS1K_9ScaleType4KindE0ELNS_15FloatRoundStyleE2ESI_EENS1_15EpilogueDefaultEEEEEvvEEEEvNT_6ParamsE,(.L_x_215 - _ZN7cutlass13device_kernelINS_4gemm6kernel13GemmUniversalIN4cute5tupleIJiiiiEEENS1_10collective13CollectiveMmaINS1_34MainloopSm90TmaGmmaWarpSpecializedILi14ENS5_IJNS4_1CILi1EEESB_SB_EEENS1_35KernelTmaWarpSpecializedCooperativeEEENS5_IJNSA_ILi128EEESF_NSA_ILi32EEEEEENS_6half_tENS5_IJlSB_lEEESI_SJ_NS4_8TiledMMAINS4_8MMA_AtomIJNS4_4SM904GMMA26MMA_64x128x16_F32F16F16_SSILNSN_5MajorE0ELSP_0ELNSN_7ScaleInE1ELSQ_1EEEEEENS4_6LayoutINS5_IJNSA_ILi2EEESB_SB_EEENS5_IJSB_NSA_ILi0EEESW_EEEEENS5_IJNS4_10UnderscoreESZ_SZ_EEEEENS4_13SM90_TMA_LOADENS4_14ComposedLayoutINS4_7SwizzleILi2ELi4ELi3EEENS4_18smem_ptr_flag_bitsILi16EEENST_INS5_IJNSA_ILi8EEESG_EEENS5_IJSG_SB_EEEEEEEvNS4_8identityES12_S1C_vS1D_EENS_8epilogue10collective6detail29Sm90TmaWarpSpecializedAdapterINS1G_15DefaultEpilogueISI_SJ_SJ_NS1F_6thread17LinearCombinationISI_Li1EffLNS1K_9ScaleType4KindE0ELNS_15FloatRoundStyleE2ESI_EENS1_15EpilogueDefaultEEEEEvvEEEEvNT_6ParamsE)
        .other          _ZN7cutlass13device_kernelINS_4gemm6kernel13GemmUniversalIN4cute5tupleIJiiiiEEENS1_10collective13CollectiveMmaINS1_34MainloopSm90TmaGmmaWarpSpecializedILi14ENS5_IJNS4_1CILi1EEESB_SB_EEENS1_35KernelTmaWarpSpecializedCooperativeEEENS5_IJNSA_ILi128EEESF_NSA_ILi32EEEEEENS_6half_tENS5_IJlSB_lEEESI_SJ_NS4_8TiledMMAINS4_8MMA_AtomIJNS4_4SM904GMMA26MMA_64x128x16_F32F16F16_SSILNSN_5MajorE0ELSP_0ELNSN_7ScaleInE1ELSQ_1EEEEEENS4_6LayoutINS5_IJNSA_ILi2EEESB_SB_EEENS5_IJSB_NSA_ILi0EEESW_EEEEENS5_IJNS4_10UnderscoreESZ_SZ_EEEEENS4_13SM90_TMA_LOADENS4_14ComposedLayoutINS4_7SwizzleILi2ELi4ELi3EEENS4_18smem_ptr_flag_bitsILi16EEENST_INS5_IJNSA_ILi8EEESG_EEENS5_IJSG_SB_EEEEEEEvNS4_8identityES12_S1C_vS1D_EENS_8epilogue10collective6detail29Sm90TmaWarpSpecializedAdapterINS1G_15DefaultEpilogueISI_SJ_SJ_NS1F_6thread17LinearCombinationISI_Li1EffLNS1K_9ScaleType4KindE0ELNS_15FloatRoundStyleE2ESI_EENS1_15EpilogueDefaultEEEEEvvEEEEvNT_6ParamsE,@"STO_CUDA_ENTRY STV_DEFAULT"
_ZN7cutlass13device_kernelINS_4gemm6kernel13GemmUniversalIN4cute5tupleIJiiiiEEENS1_10collective13CollectiveMmaINS1_34MainloopSm90TmaGmmaWarpSpecializedILi14ENS5_IJNS4_1CILi1EEESB_SB_EEENS1_35KernelTmaWarpSpecializedCooperativeEEENS5_IJNSA_ILi128EEESF_NSA_ILi32EEEEEENS_6half_tENS5_IJlSB_lEEESI_SJ_NS4_8TiledMMAINS4_8MMA_AtomIJNS4_4SM904GMMA26MMA_64x128x16_F32F16F16_SSILNSN_5MajorE0ELSP_0ELNSN_7ScaleInE1ELSQ_1EEEEEENS4_6LayoutINS5_IJNSA_ILi2EEESB_SB_EEENS5_IJSB_NSA_ILi0EEESW_EEEEENS5_IJNS4_10UnderscoreESZ_SZ_EEEEENS4_13SM90_TMA_LOADENS4_14ComposedLayoutINS4_7SwizzleILi2ELi4ELi3EEENS4_18smem_ptr_flag_bitsILi16EEENST_INS5_IJNSA_ILi8EEESG_EEENS5_IJSG_SB_EEEEEEEvNS4_8identityES12_S1C_vS1D_EENS_8epilogue10collective6detail29Sm90TmaWarpSpecializedAdapterINS1G_15DefaultEpilogueISI_SJ_SJ_NS1F_6thread17LinearCombinationISI_Li1EffLNS1K_9ScaleType4KindE0ELNS_15FloatRoundStyleE2ESI_EENS1_15EpilogueDefaultEEEEEvvEEEEvNT_6ParamsE:
[----:B------:R-:W0:Y:S01]  /*0000*/  LDC R1, c[0x0][0x28] ;  /* 0x00000a00ff017b82 */ /* 0x000e220000000800 */
[----:B------:R-:W1:Y:S01]  /*0010*/  S2R R18, SR_TID.X ;  /* 0x0000000000127919 */ /* 0x000e620000002100 */
[----:B------:R-:W-:Y:S01]  /*0020*/  ELECT P0, URZ, PT ;  /* 0x00000000003f782f */ /* 0x000fe20003800000 */
[----:B------:R-:W-:Y:S01]  /*0030*/  BSSY B0, `(.L_x_0) ;  /* 0x000000f000007945 */ /* 0x000fe20003800000 */
[--C-:B-1----:R-:W-:Y:S02]  /*0040*/  SHF.R.U32.HI R0, RZ, 0x5, R18.reuse ;  /* 0x00000005ff007819 */ /* 0x102fe40000011612 */
[----:B------:R-:W-:-:S03]  /*0050*/  SHF.R.U32.HI R22, RZ, 0x7, R18 ;  /* 0x00000007ff167819 */ /* 0x000fc60000011612 */
[----:B------:R-:W1:Y:S04]  /*0060*/  SHFL.IDX PT, R5, R0, RZ, 0x1f ;  /* 0x00001fff00057589 */ /* 0x000e6800000e0000 */
[----:B------:R2:W3:Y:S01]  /*0070*/  SHFL.IDX PT, R8, R22, RZ, 0x1f ;  /* 0x00001fff16087589 */ /* 0x0004e200000e0000 */
[----:B-1----:R-:W-:-:S13]  /*0080*/  ISETP.NE.OR P0, PT, R5, RZ, !P0 ;  /* 0x000000ff0500720c */ /* 0x002fda0004705670 */
[----:B0-23--:R-:W-:Y:S05]  /*0090*/  @P0 BRA `(.L_x_1) ;  /* 0x0000000000200947 */ /* 0x00dfea0003800000 */
[----:B------:R-:W-:Y:S02]  /*00a0*/  ULDC.64 UR4, c[0x0][0x198] ;  /* 0x0000660000047ab9 */ /* 0x000fe40000000a00 */
[----:B------:R-:W-:Y:S02]  /*00b0*/  UIADD3 UR6, UP0, UR4, 0xf0, URZ ;  /* 0x000000f004067890 */ /* 0x000fe4000ff1e03f */
[----:B------:R-:W-:Y:S02]  /*00c0*/  UIADD3 UR4, UP1, UR4, 0x1f0, URZ ;  /* 0x000001f004047890 */ /* 0x000fe4000ff3e03f */
[----:B------:R-:W-:Y:S02]  /*00d0*/  UIADD3.X UR7, URZ, UR5, URZ, UP0, !UPT ;  /* 0x000000053f077290 */ /* 0x000fe400087fe43f */
[----:B------:R-:W-:-:S07]  /*00e0*/  UIADD3.X UR5, URZ, UR5, URZ, UP1, !UPT ;  /* 0x000000053f057290 */ /* 0x000fce0008ffe43f */
[----:B------:R0:W-:Y:S02]  /*00f0*/  UTMACCTL.PF [UR6] ;  /* 0x00000000060079b9 */ /* 0x0001e40008040000 */
[----:B------:R0:W-:Y:S02]  /*0100*/  UTMACCTL.PF [UR4] ;  /* 0x00000000040079b9 */ /* 0x0001e40008040000 */
[----:B0-----:R-:W-:Y:S01]  /*0110*/  NOP ;  /* 0x0000000000007918 */ /* 0x001fe20000000000 */
.L_x_1:
[----:B------:R-:W-:Y:S05]  /*0120*/  BSYNC B0 ;  /* 0x0000000000007941 */ /* 0x000fea0003800000 */
.L_x_0:
[----:B------:R-:W0:Y:S02]  /*0130*/  SHFL.IDX PT, R2, R0, RZ, 0x1f ;  /* 0x00001fff00027589 */ /* 0x000e2400000e0000 */
[----:B0-----:R-:W-:-:S13]  /*0140*/  ISETP.NE.AND P0, PT, R2, RZ, PT ;  /* 0x000000ff0200720c */ /* 0x001fda0003f05270 */
[----:B------:R-:W-:Y:S05]  /*0150*/  @P0 BRA `(.L_x_2) ;  /* 0x0000000000b40947 */ /* 0x000fea0003800000 */
[----:B------:R-:W-:Y:S01]  /*0160*/  ELECT P0, URZ, PT ;  /* 0x00000000003f782f */ /* 0x000fe20003800000 */
[----:B------:R-:W-:-:S12]  /*0170*/  BSSY B0, `(.L_x_2) ;  /* 0x000002b000007945 */ /* 0x000fd80003800000 */
[----:B------:R-:W-:Y:S05]  /*0180*/  @!P0 BRA `(.L_x_3) ;  /* 0x0000000000a48947 */ /* 0x000fea0003800000 */
[----:B------:R-:W0:Y:S01]  /*0190*/  S2UR UR8, SR_CgaCtaId ;  /* 0x00000000000879c3 */ /* 0x000e220000008800 */
[----:B------:R-:W-:Y:S01]  /*01a0*/  UMOV UR4, 0x400 ;  /* 0x0000040000047882 */ /* 0x000fe20000000000 */
[----:B------:R-:W-:Y:S01]  /*01b0*/  UMOV UR5, 0x1 ;  /* 0x0000000100057882 */ /* 0x000fe20000000000 */
[----:B------:R-:W-:Y:S02]  /*01c0*/  UMOV UR6, 0x100 ;  /* 0x0000010000067882 */ /* 0x000fe40000000000 */
[----:B------:R-:W-:-:S04]  /*01d0*/  UIADD3 UR6, -UR6, 0x100000, URZ ;  /* 0x0010000006067890 */ /* 0x000fc8000fffe13f */
[----:B------:R-:W-:Y:S02]  /*01e0*/  USHF.L.U32 UR7, UR6, 0xb, URZ ;  /* 0x0000000b06077899 */ /* 0x000fe4000800063f */
[----:B------:R-:W-:Y:S02]  /*01f0*/  USHF.L.U32 UR6, UR6, 0x1, URZ ;  /* 0x0000000106067899 */ /* 0x000fe4000800063f */
[----:B0-----:R-:W-:Y:S02]  /*0200*/  ULEA UR8, UR8, UR4, 0x18 ;  /* 0x0000000408087291 */ /* 0x001fe4000f8ec03f */
[----:B------:R-:W-:-:S04]  /*0210*/  UIADD3 UR4, -UR5, 0x100000, URZ ;  /* 0x0010000005047890 */ /* 0x000fc8000fffe13f */
[----:B------:R-:W-:Y:S02]  /*0220*/  USHF.L.U32 UR5, UR4, 0xb, URZ ;  /* 0x0000000b04057899 */ /* 0x000fe4000800063f */
[----:B------:R-:W-:Y:S01]  /*0230*/  USHF.L.U32 UR4, UR4, 0x1, URZ ;  /* 0x0000000104047899 */ /* 0x000fe2000800063f */
[----:B------:R-:W0:Y:S11]  /*0240*/  FENCE.VIEW.ASYNC.S ;  /* 0x00000000000073c6 */ /* 0x000e360000000000 */
[----:B0-----:R0:W1:Y:S01]  /*0250*/  SYNCS.EXCH.64 URZ, [UR8], UR4 ;  /* 0x00000004083f75b2 */ /* 0x0010620008000100 */
[----:B------:R0:W2:Y:S01]  /*0260*/  SYNCS.EXCH.64 URZ, [UR8+0x70], UR6 ;  /* 0x00007006083f75b2 */ /* 0x0000a20008000100 */
[----:B------:R0:W3:Y:S01]  /*0270*/  SYNCS.EXCH.64 URZ, [UR8+0x8], UR4 ;  /* 0x00000804083f75b2 */ /* 0x0000e20008000100 */
[----:B------:R0:W4:Y:S01]  /*0280*/  SYNCS.EXCH.64 URZ, [UR8+0x78], UR6 ;  /* 0x00007806083f75b2 */ /* 0x0001220008000100 */
[----:B------:R0:W0:Y:S01]  /*0290*/  SYNCS.EXCH.64 URZ, [UR8+0x10], UR4 ;  /* 0x00001004083f75b2 */ /* 0x0000220008000100 */
        /* <DEDUP_REMOVED lines=23> */
[----:B-1234-:R-:W-:Y:S01]  /*0410*/  NOP ;  /* 0x0000000000007918 */ /* 0x01efe20000000000 */
.L_x_3:
[----:B0-----:R-:W-:Y:S05]  /*0420*/  BSYNC B0 ;  /* 0x0000000000007941 */ /* 0x001fea0003800000 */
.L_x_2:
[----:B------:R-:W0:Y:S01]  /*0430*/  SHFL.IDX PT, R0, R0, RZ, 0x1f ;  /* 0x00001fff00007589 */ /* 0x000e2200000e0000 */
[----:B------:R-:W-:Y:S01]  /*0440*/  ELECT P0, URZ, PT ;  /* 0x00000000003f782f */ /* 0x000fe20003800000 */
[----:B------:R-:W1:Y:S01]  /*0450*/  LDC R2, c[0x0][0x65c] ;  /* 0x00019700ff027b82 */ /* 0x000e620000000800 */
[----:B------:R-:W-:Y:S01]  /*0460*/  SHF.R.S32.HI R6, RZ, 0x1f, R5 ;  /* 0x0000001fff067819 */ /* 0x000fe20000011405 */
[----:B------:R-:W2:Y:S01]  /*0470*/  S2R R3, SR_CTAID.Y ;  /* 0x0000000000037919 */ /* 0x000ea20000002600 */
[----:B------:R-:W-:Y:S01]  /*0480*/  UMOV UR4, 0x20 ;  /* 0x0000002000047882 */ /* 0x000fe20000000000 */
[----:B------:R-:W-:Y:S01]  /*0490*/  ISETP.NE.AND P2, PT, R8, RZ, PT ;  /* 0x000000ff0800720c */ /* 0x000fe20003f45270 */
[----:B------:R-:W-:Y:S01]  /*04a0*/  NOP ;  /* 0x0000000000007918 */ /* 0x000fe20000000000 */
[----:B------:R-:W3:Y:S01]  /*04b0*/  S2R R4, SR_CTAID.X ;  /* 0x0000000000047919 */ /* 0x000ee20000002500 */
[----:B------:R-:W-:Y:S01]  /*04c0*/  LEA.HI R6, R6, R5, RZ, 0x2 ;  /* 0x0000000506067211 */ /* 0x000fe200078f10ff */
[----:B------:R-:W-:Y:S01]  /*04d0*/  NOP ;  /* 0x0000000000007918 */ /* 0x000fe20000000000 */
[----:B0-----:R-:W-:-:S02]  /*04e0*/  ISETP.NE.OR P0, PT, R0, RZ, !P0 ;  /* 0x000000ff0000720c */ /* 0x001fc40004705670 */
[----:B-1----:R-:W-:-:S04]  /*04f0*/  ISETP.NE.AND P3, PT, R2, 0x1, PT ;  /* 0x000000010200780c */ /* 0x002fc80003f65270 */
[----:B------:R-:W-:Y:S02]  /*0500*/  P2R R0, PR, RZ, 0x8 ;  /* 0x00000008ff007803 */ /* 0x000fe40000000000 */
[----:B------:R-:W-:-:S05]  /*0510*/  LOP3.LUT R0, R6, 0xfffffffc, RZ, 0xc0, !PT ;  /* 0xfffffffc06007812 */ /* 0x000fca00078ec0ff */
[----:B------:R-:W-:Y:S01]  /*0520*/  VOTEU.ALL UP0, P0 ;  /* 0x00000000003f7886 */ /* 0x000fe20000000000 */
[----:B------:R-:W-:Y:S01]  /*0530*/  IMAD.IADD R0, R5, 0x1, -R0 ;  /* 0x0000000105007824 */ /* 0x000fe200078e0a00 */
[----:B------:R-:W3:Y:S01]  /*0540*/  @P3 LDC R17, c[0x0][0x10] ;  /* 0x00000400ff113b82 */ /* 0x000ee20000000800 */
[----:B------:R-:W-:Y:S01]  /*0550*/  VOTEU.ALL UP1, P0 ;  /* 0x00000000003f7886 */ /* 0x000fe20000020000 */
[----:B--2---:R-:W-:Y:S01]  /*0560*/  @P3 IMAD.MOV.U32 R6, RZ, RZ, R3 ;  /* 0x000000ffff063224 */ /* 0x004fe200078e0003 */
[----:B------:R-:W-:Y:S01]  /*0570*/  @!UP0 UMOV UR6, 0x400 ;  /* 0x0000040000068882 */ /* 0x000fe20000000000 */
[----:B------:R-:W-:-:S04]  /*0580*/  @!UP0 UIADD3 UR4, -UR4, 0x100000, URZ ;  /* 0x0010000004048890 */ /* 0x000fc8000fffe13f */
[----:B------:R-:W-:Y:S02]  /*0590*/  @!UP0 USHF.L.U32 UR5, UR4, 0xb, URZ ;  /* 0x0000000b04058899 */ /* 0x000fe4000800063f */
[----:B------:R-:W-:Y:S01]  /*05a0*/  @!UP0 USHF.L.U32 UR4, UR4, 0x1, URZ ;  /* 0x0000000104048899 */ /* 0x000fe2000800063f */
[----:B------:R-:W-:Y:S02]  /*05b0*/  @P3 IMAD.MOV.U32 R7, RZ, RZ, RZ ;  /* 0x000000ffff073224 */ /* 0x000fe400078e00ff */
[----:B------:R-:W-:Y:S01]  /*05c0*/  IMAD.MOV.U32 R5, RZ, RZ, RZ ;  /* 0x000000ffff057224 */ /* 0x000fe200078e00ff */
[----:B------:R-:W0:Y:S01]  /*05d0*/  @!UP0 S2UR UR7, SR_CgaCtaId ;  /* 0x00000000000789c3 */ /* 0x000e220000008800 */
[----:B------:R-:W-:-:S07]  /*05e0*/  @P3 IMAD.MOV.U32 R11, RZ, RZ, RZ ;  /* 0x000000ffff0b3224 */ /* 0x000fce00078e00ff */
[----:B------:R-:W1:Y:S01]  /*05f0*/  @!P3 LDC R9, c[0x0][0xc] ;  /* 0x00000300ff09bb82 */ /* 0x000e620000000800 */
[----:B---3--:R-:W-:-:S04]  /*0600*/  @P3 IMAD.WIDE.U32 R16, R4, R17, R6 ;  /* 0x0000001104103225 */ /* 0x008fc800078e0006 */
[----:B------:R-:W-:Y:S01]  /*0610*/  @P3 IMAD.IADD R17, R17, 0x1, R11 ;  /* 0x0000000111113824 */ /* 0x000fe200078e020b */
[----:B0-----:R-:W-:Y:S01]  /*0620*/  @!UP0 ULEA UR6, UR7, UR6, 0x18 ;  /* 0x0000000607068291 */ /* 0x001fe2000f8ec03f */
[----:B------:R-:W-:Y:S01]  /*0630*/  VOTEU.ALL UP0, P0 ;  /* 0x00000000003f7886 */ /* 0x000fe20000000000 */
[----:B------:R-:W-:-:S04]  /*0640*/  ISETP.NE.AND P0, PT, R0, 0x3, PT ;  /* 0x000000030000780c */ /* 0x000fc80003f05270 */
[----:B------:R-:W-:Y:S01]  /*0650*/  ISETP.EQ.OR P0, PT, R0, RZ, !P0 ;  /* 0x000000ff0000720c */ /* 0x000fe20004702670 */
[----:B-1----:R-:W-:-:S03]  /*0660*/  @!P3 IMAD.WIDE.U32 R6, R9, R3, R4 ;  /* 0x000000030906b225 */ /* 0x002fc600078e0004 */
[C---:B------:R-:W-:Y:S01]  /*0670*/  ISETP.EQ.AND P0, PT, R8.reuse, RZ, P0 ;  /* 0x000000ff0800720c */ /* 0x040fe20000702270 */
[----:B------:R-:W-:Y:S01]  /*0680*/  VIADD R8, R8, 0xffffffff ;  /* 0xffffffff08087836 */ /* 0x000fe20000000000 */
[----:B------:R-:W0:Y:S02]  /*0690*/  FENCE.VIEW.ASYNC.S ;  /* 0x00000000000073c6 */ /* 0x000e240000000000 */
[----:B0-----:R0:W1:Y:S01]  /*06a0*/  @!UP0 SYNCS.EXCH.64 URZ, [UR6+0xf0], UR4 ;  /* 0x0000f004063f85b2 */ /* 0x0010620008000100 */
[----:B------:R-:W-:Y:S01]  /*06b0*/  @!P3 IMAD.MOV.U32 R16, RZ, RZ, R6 ;  /* 0x000000ffff10b224 */ /* 0x000fe200078e0006 */
[----:B------:R-:W-:Y:S01]  /*06c0*/  SEL R19, RZ, 0x1, !P0 ;  /* 0x00000001ff137807 */ /* 0x000fe20004000000 */
[----:B------:R-:W-:Y:S01]  /*06d0*/  @!P3 IMAD.MOV.U32 R17, RZ, RZ, R7 ;  /* 0x000000ffff11b224 */ /* 0x000fe200078e0007 */
[----:B------:R-:W-:-:S04]  /*06e0*/  ISETP.GE.U32.AND P1, PT, R8, 0x2, PT ;  /* 0x000000020800780c */ /* 0x000fc80003f26070 */
[----:B------:R-:W-:Y:S01]  /*06f0*/  SEL R19, R19, 0x2, P1 ;  /* 0x0000000213137807 */ /* 0x000fe20000800000 */
[----:B------:R0:W1:Y:S01]  /*0700*/  @!UP1 SYNCS.EXCH.64 URZ, [UR6+0xf8], UR4 ;  /* 0x0000f804063f95b2 */ /* 0x0000620008000100 */
[----:B------:R-:W-:Y:S01]  /*0710*/  NOP ;  /* 0x0000000000007918 */ /* 0x000fe20000000000 */
[----:B-1----:R-:W-:Y:S06]  /*0720*/  BAR.SYNC.DEFER_BLOCKING 0x0 ;  /* 0x0000000000007b1d */ /* 0x002fec0000010000 */
[----:B------:R-:W-:Y:S05]  /*0730*/  @!P2 BRA `(.L_x_4) ;  /* 0x0000005c0024a947 */ /* 0x000fea0003800000 */
[----:B------:R-:W-:-:S13]  /*0740*/  ISETP.GT.U32.AND P0, PT, R8, 0x1, PT ;  /* 0x000000010800780c */ /* 0x000fda0003f04070 */
[----:B0-----:R-:W-:Y:S05]  /*0750*/  @P0 EXIT ;  /* 0x000000000000094d */ /* 0x001fea0003800000 */
[----:B------:R-:W-:Y:S01]  /*0760*/  ULDC.64 UR4, c[0x0][0x650] ;  /* 0x0001940000047ab9 */ /* 0x000fe20000000a00 */
[----:B------:R-:W-:Y:S01]  /*0770*/  PRMT R0, RZ, 0x7610, R0 ;  /* 0x00007610ff007816 */ /* 0x000fe20000000000 */
[----:B------:R-:W-:Y:S01]  /*0780*/  IMAD.MOV.U32 R91, RZ, RZ, -0x1 ;  /* 0xffffffffff5b7424 */ /* 0x000fe200078e00ff */
[----:B------:R-:W-:Y:S01]  /*0790*/  ISETP.GE.U32.AND P0, PT, R16, UR4, PT ;  /* 0x0000000410007c0c */ /* 0x000fe2000bf06070 */
[----:B------:R-:W-:Y:S02]  /*07a0*/  IMAD.MOV.U32 R92, RZ, RZ, -0x1 ;  /* 0xffffffffff5c7424 */ /* 0x000fe400078e00ff */
[----:B------:R-:W-:Y:S01]  /*07b0*/  IMAD.MOV.U32 R89, RZ, RZ, -0x1 ;  /* 0xffffffffff597424 */ /* 0x000fe200078e00ff */
[----:B------:R-:W-:-:S13]  /*07c0*/  ISETP.GE.U32.AND.EX P0, PT, R17, UR5, PT, P0 ;  /* 0x0000000511007c0c */ /* 0x000fda000bf06100 */
[----:B------:R-:W-:Y:S05]  /*07d0*/  @P0 BRA `(.L_x_5) ;  /* 0x0000000400540947 */ /* 0x000fea0003800000 */
[----:B------:R-:W0:Y:S01]  /*07e0*/  LDC.64 R14, c[0x0][0x628] ;  /* 0x00018a00ff0e7b82 */ /* 0x000e220000000a00 */
[----:B------:R-:W-:Y:S02]  /*07f0*/  IMAD.MOV.U32 R6, RZ, RZ, R16 ;  /* 0x000000ffff067224 */ /* 0x000fe400078e0010 */
[----:B------:R-:W-:-:S05]  /*0800*/  IMAD.MOV.U32 R7, RZ, RZ, R17 ;  /* 0x000000ffff077224 */ /* 0x000fca00078e0011 */
[----:B------:R-:W1:Y:S08]  /*0810*/  LDC R0, c[0x0][0x630] ;  /* 0x00018c00ff007b82 */ /* 0x000e700000000800 */
[----:B------:R-:W2:Y:S01]  /*0820*/  LDC.64 R20, c[0x0][0x620] ;  /* 0x00018800ff147b82 */ /* 0x000ea20000000a00 */
[----:B0-----:R-:W-:-:S04]  /*0830*/  ISETP.NE.U32.AND P0, PT, R14, RZ, PT ;  /* 0x000000ff0e00720c */ /* 0x001fc80003f05070 */
[----:B------:R-:W-:-:S13]  /*0840*/  ISETP.NE.AND.EX P0, PT, R15, RZ, PT, P0 ;  /* 0x000000ff0f00720c */ /* 0x000fda0003f05300 */
[----:B-12---:R-:W-:Y:S05]  /*0850*/  @!P0 BRA `(.L_x_6) ;  /* 0x0000000000288947 */ /* 0x006fea0003800000 */
[----:B------:R-:W0:Y:S02]  /*0860*/  LDC R11, c[0x0][0x634] ;  /* 0x00018d00ff0b7b82 */ /* 0x000e240000000800 */
[----:B0-----:R-:W-:-:S05]  /*0870*/  IADD3 R11, P0, R16, R11, RZ ;  /* 0x0000000b100b7210 */ /* 0x001fca0007f1e0ff */
[----:B------:R-:W-:-:S04]  /*0880*/  IMAD.X R13, RZ, RZ, R17, P0 ;  /* 0x000000ffff0d7224 */ /* 0x000fc800000e0611 */
[----:B------:R-:W-:-:S04]  /*0890*/  IMAD.WIDE.U32 R6, R13, R14, RZ ;  /* 0x0000000e0d067225 */ /* 0x000fc800078e00ff */
[----:B------:R-:W-:-:S04]  /*08a0*/  IMAD.WIDE.U32 R8, P0, R11, R15, R6 ;  /* 0x0000000f0b087225 */ /* 0x000fc80007800006 */
[----:B------:R-:W-:-:S04]  /*08b0*/  IMAD.WIDE.U32 R6, R11, R14, RZ ;  /* 0x0000000e0b067225 */ /* 0x000fc800078e00ff */
[----:B------:R-:W-:Y:S01]  /*08c0*/  IMAD.X R11, RZ, RZ, RZ, P0 ;  /* 0x000000ffff0b7224 */ /* 0x000fe200000e06ff */
[----:B------:R-:W-:Y:S01]  /*08d0*/  IADD3 RZ, P0, R7, R8, RZ ;  /* 0x0000000807ff7210 */ /* 0x000fe20007f1e0ff */
[----:B------:R-:W-:-:S04]  /*08e0*/  IMAD.MOV.U32 R10, RZ, RZ, R9 ;  /* 0x000000ffff0a7224 */ /* 0x000fc800078e0009 */
[----:B------:R-:W-:-:S08]  /*08f0*/  IMAD.WIDE.U32.X R6, R13, R15, R10, P0 ;  /* 0x0000000f0d067225 */ /* 0x000fd000000e040a */
.L_x_6:
[-CC-:B------:R-:W-:Y:S01]  /*0900*/  SHF.R.U64 R89, R6, R0.reuse, R7.reuse ;  /* 0x0000000006597219 */ /* 0x180fe20000001207 */
[----:B------:R-:W0:Y:S01]  /*0910*/  LDC R10, c[0x0][0x618] ;  /* 0x00018600ff0a7b82 */ /* 0x000e220000000800 */
[----:B------:R-:W-:Y:S01]  /*0920*/  SHF.R.U32.HI R5, RZ, R0, R7 ;  /* 0x00000000ff057219 */ /* 0x000fe20000011607 */
[----:B------:R-:W-:Y:S01]  /*0930*/  ULDC UR4, c[0x0][0x150] ;  /* 0x0000540000047ab9 */ /* 0x000fe20000000800 */
[----:B------:R-:W-:Y:S02]  /*0940*/  IADD3 R9, P0, RZ, -R89, RZ ;  /* 0x80000059ff097210 */ /* 0x000fe40007f1e0ff */
[----:B------:R-:W-:-:S03]  /*0950*/  I2FP.F32.U32 R0, R4 ;  /* 0x0000000400007245 */ /* 0x000fc60000201000 */
[----:B------:R-:W1:Y:S01]  /*0960*/  LDC.64 R28, c[0x0][0x640] ;  /* 0x00019000ff1c7b82 */ /* 0x000e620000000a00 */
[----:B------:R-:W-:Y:S02]  /*0970*/  IMAD.X R11, RZ, RZ, ~R5, P0 ;  /* 0x000000ffff0b7224 */ /* 0x000fe400000e0e05 */
[----:B------:R-:W-:Y:S01]  /*0980*/  FMUL R0, R0, UR4 ;  /* 0x0000000400007c20 */ /* 0x000fe20008400000 */
[----:B------:R-:W-:Y:S01]  /*0990*/  IMAD.WIDE.U32 R6, R9, R20, R16 ;  /* 0x0000001409067225 */ /* 0x000fe200078e0010 */
[----:B------:R-:W-:-:S03]  /*09a0*/  ULDC UR4, c[0x0][0x154] ;  /* 0x0000550000047ab9 */ /* 0x000fc60000000800 */
[----:B------:R-:W-:Y:S01]  /*09b0*/  IMAD R8, R11, R20, RZ ;  /* 0x000000140b087224 */ /* 0x000fe200078e02ff */
[----:B------:R-:W2:Y:S01]  /*09c0*/  LDC R5, c[0x0][0x144] ;  /* 0x00005100ff057b82 */ /* 0x000ea20000000800 */
[----:B------:R-:W3:Y:S02]  /*09d0*/  F2I.U32.TRUNC.NTZ R0, R0 ;  /* 0x0000000000007305 */ /* 0x000ee4000020f000 */
[----:B------:R-:W-:-:S04]  /*09e0*/  IMAD R9, R9, R21, R8 ;  /* 0x0000001509097224 */ /* 0x000fc800078e0208 */
[----:B------:R-:W-:Y:S01]  /*09f0*/  IMAD.IADD R7, R7, 0x1, R9 ;  /* 0x0000000107077824 */ /* 0x000fe200078e0209 */
[----:B------:R-:W4:Y:S01]  /*0a00*/  LDC R12, c[0x0][0x608] ;  /* 0x00018200ff0c7b82 */ /* 0x000f220000000800 */
[----:B------:R-:W-:-:S03]  /*0a10*/  IMAD.MOV.U32 R9, RZ, RZ, -0x1 ;  /* 0xffffffffff097424 */ /* 0x000fc600078e00ff */
[-CC-:B0-----:R-:W-:Y:S02]  /*0a20*/  SHF.R.U64 R20, R6, R10.reuse, R7.reuse ;  /* 0x0000000a06147219 */ /* 0x181fe40000001207 */
[----:B------:R-:W-:Y:S02]  /*0a30*/  I2FP.F32.U32 R6, R3 ;  /* 0x0000000300067245 */ /* 0x000fe40000201000 */
[----:B------:R-:W0:Y:S01]  /*0a40*/  LDC R26, c[0x0][0x658] ;  /* 0x00019600ff1a7b82 */ /* 0x000e220000000800 */
[----:B-1----:R-:W-:Y:S01]  /*0a50*/  ISETP.NE.U32.AND P0, PT, R28, RZ, PT ;  /* 0x000000ff1c00720c */ /* 0x002fe20003f05070 */
[----:B---3--:R-:W-:Y:S01]  /*0a60*/  IMAD.MOV R8, RZ, RZ, -R0 ;  /* 0x000000ffff087224 */ /* 0x008fe200078e0a00 */
[----:B------:R-:W-:Y:S01]  /*0a70*/  SHF.R.U32.HI R7, RZ, R10, R7 ;  /* 0x0000000aff077219 */ /* 0x000fe20000011607 */
[----:B------:R-:W-:Y:S01]  /*0a80*/  FMUL R6, R6, UR4 ;  /* 0x0000000406067c20 */ /* 0x000fe20008400000 */
[----:B------:R-:W-:-:S03]  /*0a90*/  ISETP.NE.AND.EX P0, PT, R29, RZ, PT, P0 ;  /* 0x000000ff1d00720c */ /* 0x000fc60003f05300 */
[----:B------:R-:W1:Y:S01]  /*0aa0*/  LDC R14, c[0x0][0x148] ;  /* 0x00005200ff0e7b82 */ /* 0x000e620000000800 */
[----:B--2---:R-:W-:-:S07]  /*0ab0*/  IMAD R0, R5, R8, R4 ;  /* 0x0000000805007224 */ /* 0x004fce00078e0204 */
[----:B------:R-:W2:Y:S01]  /*0ac0*/  LDC R24, c[0x0][0x600] ;  /* 0x00018000ff187b82 */ /* 0x000ea20000000800 */
[-CC-:B----4-:R-:W-:Y:S02]  /*0ad0*/  SHF.R.U64 R30, R20, R12.reuse, R7.reuse ;  /* 0x0000000c141e7219 */ /* 0x190fe40000001207 */
[----:B------:R-:W-:Y:S01]  /*0ae0*/  SHF.R.U32.HI R5, RZ, R12, R7 ;  /* 0x0000000cff057219 */ /* 0x000fe20000011607 */
[----:B------:R-:W-:Y:S01]  /*0af0*/  IMAD.MOV.U32 R7, RZ, RZ, 0x1 ;  /* 0x00000001ff077424 */ /* 0x000fe200078e00ff */
[----:B------:R3:W4:Y:S03]  /*0b00*/  F2I.U32.TRUNC.NTZ R12, R6 ;  /* 0x00000006000c7305 */ /* 0x000726000020f000 */
[----:B------:R-:W1:Y:S01]  /*0b10*/  LDC R15, c[0x0][0x648] ;  /* 0x00019200ff0f7b82 */ /* 0x000e620000000800 */
[-C--:B0-----:R-:W-:Y:S02]  /*0b20*/  SHF.L.U32 R4, R9, R26.reuse, RZ ;  /* 0x0000001a09047219 */ /* 0x081fe400000006ff */
[----:B------:R-:W-:-:S02]  /*0b30*/  SHF.R.U64 R32, R30, R26, R5 ;  /* 0x0000001a1e207219 */ /* 0x000fc40000001205 */
[----:B------:R-:W-:Y:S02]  /*0b40*/  LOP3.LUT R11, RZ, R4, RZ, 0x33, !PT ;  /* 0x00000004ff0b7212 */ /* 0x000fe400078e33ff */
[-C--:B------:R-:W-:Y:S01]  /*0b50*/  SHF.R.U32.HI R5, RZ, R26.reuse, R5 ;  /* 0x0000001aff057219 */ /* 0x080fe20000011605 */
[----:B------:R-:W0:Y:S01]  /*0b60*/  LDC R21, c[0x0][0x638] ;  /* 0x00018e00ff157b82 */ /* 0x000e220000000800 */
[----:B------:R-:W-:Y:S01]  /*0b70*/  SHF.L.U32 R10, R7, R26, RZ ;  /* 0x0000001a070a7219 */ /* 0x000fe200000006ff */
[----:B------:R-:W-:-:S06]  /*0b80*/  IMAD.MOV.U32 R4, RZ, RZ, R32 ;  /* 0x000000ffff047224 */ /* 0x000fcc00078e0020 */
[----:B------:R-:W0:Y:S01]  /*0b90*/  LDC R91, c[0x0][0x610] ;  /* 0x00018400ff5b7b82 */ /* 0x000e220000000800 */
[----:B---34-:R-:W-:Y:S05]  /*0ba0*/  @!P0 BRA `(.L_x_7) ;  /* 0x0000000000288947 */ /* 0x018fea0003800000 */
[----:B------:R-:W3:Y:S02]  /*0bb0*/  LDC R9, c[0x0][0x64c] ;  /* 0x00019300ff097b82 */ /* 0x000ee40000000800 */
[----:B---3--:R-:W-:-:S05]  /*0bc0*/  IADD3 R9, P0, R32, R9, RZ ;  /* 0x0000000920097210 */ /* 0x008fca0007f1e0ff */
        /* <DEDUP_REMOVED lines=8> */
.L_x_7:
[----:B-1----:R-:W-:Y:S01]  /*0c50*/  SHF.R.U64 R4, R4, R15, R5 ;  /* 0x0000000f04047219 */ /* 0x002fe20000001205 */
[----:B--2---:R-:W-:Y:S01]  /*0c60*/  VIADD R5, R24, 0xffffffff ;  /* 0xffffffff18057836 */ /* 0x004fe20000000000 */
[----:B------:R-:W-:Y:S01]  /*0c70*/  LOP3.LUT R11, R30, R11, RZ, 0xc0, !PT ;  /* 0x0000000b1e0b7212 */ /* 0x000fe200078ec0ff */
[----:B------:R-:W-:Y:S02]  /*0c80*/  IMAD.MOV R12, RZ, RZ, -R12 ;  /* 0x000000ffff0c7224 */ /* 0x000fe400078e0a0c */
[----:B------:R-:W-:Y:S02]  /*0c90*/  IMAD.MOV R6, RZ, RZ, -R4 ;  /* 0x000000ffff067224 */ /* 0x000fe400078e0a04 */
[----:B------:R-:W-:Y:S01]  /*0ca0*/  IMAD R11, R10, R4, R11 ;  /* 0x000000040a0b7224 */ /* 0x000fe200078e020b */
[----:B------:R-:W-:Y:S01]  /*0cb0*/  LOP3.LUT R4, R20, R5, RZ, 0xc0, !PT ;  /* 0x0000000514047212 */ /* 0x000fe200078ec0ff */
[----:B------:R-:W-:Y:S02]  /*0cc0*/  @P3 IMAD R0, R14, R12, R3 ;  /* 0x0000000c0e003224 */ /* 0x000fe400078e0203 */
[----:B0-----:R-:W-:-:S02]  /*0cd0*/  IMAD R3, R6, R21, R32 ;  /* 0x0000001506037224 */ /* 0x001fc400078e0220 */
[----:B------:R-:W-:Y:S02]  /*0ce0*/  IMAD R91, R11, R91, R0 ;  /* 0x0000005b0b5b7224 */ /* 0x000fe400078e0200 */
[----:B------:R-:W-:Y:S02]  /*0cf0*/  IMAD R4, R3, R24, R4 ;  /* 0x0000001803047224 */ /* 0x000fe400078e0204 */
[----:B------:R-:W-:-:S03]  /*0d00*/  IMAD.MOV.U32 R0, RZ, RZ, 0x1 ;  /* 0x00000001ff007424 */ /* 0x000fc600078e00ff */
[----:B------:R-:W-:Y:S02]  /*0d10*/  SEL R92, R4, R91, !P3 ;  /* 0x0000005b045c7207 */ /* 0x000fe40005800000 */
[----:B------:R-:W-:-:S07]  /*0d20*/  SEL R91, R91, R4, !P3 ;  /* 0x000000045b5b7207 */ /* 0x000fce0005800000 */
.L_x_5:
[----:B------:R-:W-:-:S08]  /*0d30*/  NOP ;  /* 0x0000000000007918 */ /* 0x000fd00000000000 */
[----:B------:R-:W0:Y:S02]  /*0d40*/  USETMAXREG.TRY_ALLOC.CTAPOOL UP0, 0xe8 ;  /* 0x000000e8000079c8 */ /* 0x000e240008000600 */
[----:B0-----:R-:W-:-:S13]  /*0d50*/  PLOP3.LUT P0, PT, PT, PT, UP0, 0x80, 0x0 ;  /* 0x000000000000781c */ /* 0x001fda0003f0f008 */
[----:B------:R-:W-:Y:S05]  /*0d60*/  @!P0 BRA `(.L_x_5) ;  /* 0xfffffffc00f08947 */ /* 0x000fea000383ffff */
[----:B------:R-:W-:Y:S01]  /*0d70*/  ULDC.64 UR4, c[0x0][0x598] ;  /* 0x0001660000047ab9 */ /* 0x000fe20000000a00 */
[----:B------:R-:W-:Y:S01]  /*0d80*/  ULDC.64 UR36, c[0x0][0x208] ;  /* 0x0000820000247ab9 */ /* 0x000fe20000000a00 */
[----:B------:R-:W-:-:S04]  /*0d90*/  ISETP.NE.U32.AND P0, PT, RZ, UR4, PT ;  /* 0x00000004ff007c0c */ /* 0x000fc8000bf05070 */
[----:B------:R-:W-:-:S13]  /*0da0*/  ISETP.NE.AND.EX P0, PT, RZ, UR5, PT, P0 ;  /* 0x00000005ff007c0c */ /* 0x000fda000bf05300 */
[----:B------:R-:W-:Y:S05]  /*0db0*/  @!P0 BRA `(.L_x_8) ;  /* 0x00000000001c8947 */ /* 0x000fea0003800000 */
[----:B------:R-:W0:Y:S02]  /*0dc0*/  LDC.64 R4, c[0x0][0x598] ;  /* 0x00016600ff047b82 */ /* 0x000e240000000a00 */
[----:B0-----:R-:W2:Y:S02]  /*0dd0*/  LDG.E.64 R4, desc[UR36][R4.64] ;  /* 0x0000002404047981 */ /* 0x001ea4000c1e1b00 */
[----:B--2---:R-:W-:-:S04]  /*0de0*/  ISETP.NE.U32.AND P0, PT, R4, RZ, PT ;  /* 0x000000ff0400720c */ /* 0x004fc80003f05070 */
[----:B------:R-:W-:-:S13]  /*0df0*/  ISETP.NE.AND.EX P0, PT, R5, RZ, PT, P0 ;  /* 0x000000ff0500720c */ /* 0x000fda0003f05300 */
[----:B------:R-:W-:Y:S05]  /*0e00*/  @!P0 BRA `(.L_x_8) ;  /* 0x0000000000088947 */ /* 0x000fea0003800000 */
[----:B------:R0:W5:Y:S01]  /*0e10*/  LD.E R23, desc[UR36][R4.64] ;  /* 0x0000002404177980 */ /* 0x000162000c101900 */
[----:B------:R-:W-:Y:S05]  /*0e20*/  BRA `(.L_x_9) ;  /* 0x0000000000247947 */ /* 0x000fea0003800000 */
.L_x_8:
[----:B------:R-:W-:Y:S02]  /*0e30*/  ULDC.64 UR4, c[0x0][0x588] ;  /* 0x0001620000047ab9 */ /* 0x000fe40000000a00 */
[----:B------:R-:W-:-:S04]  /*0e40*/  ISETP.NE.U32.AND P0, PT, RZ, UR4, PT ;  /* 0x00000004ff007c0c */ /* 0x000fc8000bf05070 */
[----:B------:R-:W-:-:S13]  /*0e50*/  ISETP.NE.AND.EX P0, PT, RZ, UR5, PT, P0 ;  /* 0x00000005ff007c0c */ /* 0x000fda000bf05300 */
[----:B------:R-:W-:Y:S05]  /*0e60*/  @!P0 BRA `(.L_x_10) ;  /* 0x00000000000c8947 */ /* 0x000fea0003800000 */
[----:B------:R-:W0:Y:S02]  /*0e70*/  LDC.64 R4, c[0x0][0x588] ;  /* 0x00016200ff047b82 */ /* 0x000e240000000a00 */
[----:B0-----:R1:W5:Y:S01]  /*0e80*/  LDG.E R23, desc[UR36][R4.64] ;  /* 0x0000002404177981 */ /* 0x001362000c1e1900 */
[----:B------:R-:W-:Y:S05]  /*0e90*/  BRA `(.L_x_9) ;  /* 0x0000000000087947 */ /* 0x000fea0003800000 */
.L_x_10:
[----:B------:R-:W-:Y:S02]  /*0ea0*/  ULDC UR4, c[0x0][0x580] ;  /* 0x0001600000047ab9 */ /* 0x000fe40000000800 */
[----:B------:R-:W-:-:S07]  /*0eb0*/  IMAD.U32 R23, RZ, RZ, UR4 ;  /* 0x00000004ff177e24 */ /* 0x000fce000f8e00ff */
.L_x_9:
[----:B------:R-:W-:Y:S02]  /*0ec0*/  ULDC.64 UR4, c[0x0][0x5a0] ;  /* 0x0001680000047ab9 */ /* 0x000fe40000000a00 */
[----:B------:R-:W-:-:S04]  /*0ed0*/  ISETP.NE.U32.AND P0, PT, RZ, UR4, PT ;  /* 0x00000004ff007c0c */ /* 0x000fc8000bf05070 */
[----:B------:R-:W-:-:S13]  /*0ee0*/  ISETP.NE.AND.EX P0, PT, RZ, UR5, PT, P0 ;  /* 0x00000005ff007c0c */ /* 0x000fda000bf05300 */
[----:B------:R-:W-:Y:S05]  /*0ef0*/  @!P0 BRA `(.L_x_11) ;  /* 0x00000000001c8947 */ /* 0x000fea0003800000 */
[----:B01----:R-:W0:Y:S02]  /*0f00*/  LDC.64 R4, c[0x0][0x5a0] ;  /* 0x00016800ff047b82 */ /* 0x003e240000000a00 */
[----:B0-----:R-:W2:Y:S02]  /*0f10*/  LDG.E.64 R4, desc[UR36][R4.64] ;  /* 0x0000002404047981 */ /* 0x001ea4000c1e1b00 */
[----:B--2---:R-:W-:-:S04]  /*0f20*/  ISETP.NE.U32.AND P0, PT, R4, RZ, PT ;  /* 0x000000ff0400720c */ /* 0x004fc80003f05070 */
[----:B------:R-:W-:-:S13]  /*0f30*/  ISETP.NE.AND.EX P0, PT, R5, RZ, PT, P0 ;  /* 0x000000ff0500720c */ /* 0x000fda0003f05300 */
[----:B------:R-:W-:Y:S05]  /*0f40*/  @!P0 BRA `(.L_x_11) ;  /* 0x0000000000088947 */ /* 0x000fea0003800000 */
[----:B------:R0:W5:Y:S01]  /*0f50*/  LD.E R88, desc[UR36][R4.64] ;  /* 0x0000002404587980 */ /* 0x000162000c101900 */
[----:B------:R-:W-:Y:S05]  /*0f60*/  BRA `(.L_x_12) ;  /* 0x0000000000247947 */ /* 0x000fea0003800000 */
.L_x_11:
[----:B------:R-:W-:Y:S02]  /*0f70*/  ULDC.64 UR4, c[0x0][0x590] ;  /* 0x0001640000047ab9 */ /* 0x000fe40000000a00 */
[----:B------:R-:W-:-:S04]  /*0f80*/  ISETP.NE.U32.AND P0, PT, RZ, UR4, PT ;  /* 0x00000004ff007c0c */ /* 0x000fc8000bf05070 */
[----:B------:R-:W-:-:S13]  /*0f90*/  ISETP.NE.AND.EX P0, PT, RZ, UR5, PT, P0 ;  /* 0x00000005ff007c0c */ /* 0x000fda000bf05300 */
[----:B------:R-:W-:Y:S05]  /*0fa0*/  @!P0 BRA `(.L_x_13) ;  /* 0x00000000000c8947 */ /* 0x000fea0003800000 */
[----:B01----:R-:W0:Y:S02]  /*0fb0*/  LDC.64 R4, c[0x0][0x590] ;  /* 0x00016400ff047b82 */ /* 0x003e240000000a00 */
[----:B0-----:R1:W5:Y:S01]  /*0fc0*/  LDG.E R88, desc[UR36][R4.64] ;  /* 0x0000002404587981 */ /* 0x001362000c1e1900 */
[----:B------:R-:W-:Y:S05]  /*0fd0*/  BRA `(.L_x_12) ;  /* 0x0000000000087947 */ /* 0x000fea0003800000 */
.L_x_13:
[----:B------:R-:W-:Y:S02]  /*0fe0*/  ULDC UR4, c[0x0][0x584] ;  /* 0x0001610000047ab9 */ /* 0x000fe40000000800 */
[----:B------:R-:W-:-:S07]  /*0ff0*/  IMAD.U32 R88, RZ, RZ, UR4 ;  /* 0x00000004ff587e24 */ /* 0x000fce000f8e00ff */
.L_x_12:
[----:B------:R-:W-:-:S13]  /*1000*/  LOP3.LUT P0, RZ, R0, 0xff, RZ, 0xc0, !PT ;  /* 0x000000ff00ff7812 */ /* 0x000fda000780c0ff */
[----:B------:R-:W-:Y:S05]  /*1010*/  @!P0 EXIT ;  /* 0x000000000000894d */ /* 0x000fea0003800000 */
[----:B------:R-:W-:Y:S01]  /*1020*/  ULDC UR4, c[0x0][0x28c] ;  /* 0x0000a30000047ab9 */ /* 0x000fe20000000800 */
[----:B------:R-:W-:Y:S01]  /*1030*/  LOP3.LUT R90, R19, 0x1, RZ, 0xfc, !PT ;  /* 0x00000001135a7812 */ /* 0x000fe200078efcff */
[----:B------:R-:W-:Y:S01]  /*1040*/  UIADD3 UR4, UR4, 0x1f, URZ ;  /* 0x0000001f04047890 */ /* 0x000fe2000fffe03f */
[----:B------:R-:W-:Y:S01]  /*1050*/  UMOV UR38, URZ ;  /* 0x0000003f00267c82 */ /* 0x000fe20008000000 */
[----:B------:R-:W-:Y:S02]  /*1060*/  UMOV UR39, URZ ;  /* 0x0000003f00277c82 */ /* 0x000fe40008000000 */
[----:B------:R-:W-:-:S04]  /*1070*/  USHF.R.S32.HI UR5, URZ, 0x1f, UR4 ;  /* 0x0000001f3f057899 */ /* 0x000fc80008011404 */
[----:B------:R-:W-:-:S04]  /*1080*/  ULEA.HI UR5, UR5, UR4, URZ, 0x5 ;  /* 0x0000000405057291 */ /* 0x000fc8000f8f283f */
[----:B------:R-:W-:-:S12]  /*1090*/  USHF.R.S32.HI UR40, URZ, 0x5, UR5 ;  /* 0x000000053f287899 */ /* 0x000fd80008011405 */
.L_x_159:
[----:B------:R-:W-:Y:S01]  /*10a0*/  LOP3.LUT R0, R18, 0x80, RZ, 0xc0, !PT ;  /* 0x0000008012007812 */ /* 0x000fe200078ec0ff */
[----:B--2---:R-:W2:Y:S01]  /*10b0*/  S2UR UR7, SR_CgaCtaId ;  /* 0x00000000000779c3 */ /* 0x004ea20000008800 */
[----:B------:R-:W-:Y:S02]  /*10c0*/  UMOV UR6, 0x400 ;  /* 0x0000040000067882 */ /* 0x000fe40000000000 */
[----:B------:R-:W-:-:S06]  /*10d0*/  SHF.R.U32.HI R0, RZ, 0x7, R0 ;  /* 0x00000007ff007819 */ /* 0x000fcc0000011600 */
[----:B---3--:R-:W3:Y:S01]  /*10e0*/  SHFL.IDX PT, R0, R0, RZ, 0x1f ;  /* 0x00001fff00007589 */ /* 0x008ee200000e0000 */
[----:B--2---:R-:W-:Y:S01]  /*10f0*/  ULEA UR42, UR7, UR6, 0x18 ;  /* 0x00000006072a7291 */ /* 0x004fe2000f8ec03f */
[----:B---3--:R-:W-:-:S13]  /*1100*/  R2UR UR4, R0 ;  /* 0x00000000000472ca */ /* 0x008fda00000e0000 */
[----:B------:R-:W-:-:S04]  /*1110*/  ULEA.HI UR5, UR4, UR4, URZ, 0x1 ;  /* 0x0000000404057291 */ /* 0x000fc8000f8f083f */
[----:B------:R-:W-:-:S04]  /*1120*/  ULOP3.LUT UR5, UR5, 0xffffe, URZ, 0xc0, !UPT ;  /* 0x000ffffe05057892 */ /* 0x000fc8000f8ec03f */
[----:B------:R-:W-:-:S03]  /*1130*/  UIADD3 UR5, UR4, -UR5, URZ ;  /* 0x8000000504057290 */ /* 0x000fc6000fffe03f */
[----:B------:R-:W-:Y:S01]  /*1140*/  ULDC UR4, c[0x0][0x28c] ;  /* 0x0000a30000047ab9 */ /* 0x000fe20000000800 */
[----:B------:R-:W-:Y:S01]  /*1150*/  ULEA UR5, UR5, UR42, 0xc ;  /* 0x0000002a05057291 */ /* 0x000fe2000f8e603f */
[----:B------:R-:W-:-:S03]  /*1160*/  ISETP.LT.AND P0, PT, RZ, UR4, PT ;  /* 0x00000004ff007c0c */ /* 0x000fc6000bf01270 */
[----:B------:R-:W-:-:S04]  /*1170*/  UIADD3 UR5, UR5, 0x200, URZ ;  /* 0x0000020005057890 */ /* 0x000fc8000fffe03f */
[----:B------:R-:W-:-:S04]  /*1180*/  USHF.R.U32.HI UR5, URZ, 0x4, UR5 ;  /* 0x000000043f057899 */ /* 0x000fc80008011605 */
[----:B------:R-:W-:Y:S02]  /*1190*/  ULOP3.LUT UR41, UR5, 0x3fff, URZ, 0xc0, !UPT ;  /* 0x00003fff05297892 */ /* 0x000fe4000f8ec03f */
[----:B-1--45:R-:W-:Y:S10]  /*11a0*/  @P0 BRA `(.L_x_14) ;  /* 0x0000000000400947 */ /* 0x032ff40003800000 */
[----:B------:R-:W-:Y:S01]  /*11b0*/  MOV R0, 0x0 ;  /* 0x0000000000007802 */ /* 0x000fe20000000f00 */
[----:B------:R-:W-:Y:S01]  /*11c0*/  ULDC.64 UR4, c[0x4][0x68] ;  /* 0x01001a0000047ab9 */ /* 0x000fe20000000a00 */
[----:B------:R-:W-:Y:S01]  /*11d0*/  ULDC.64 UR6, c[0x4][0x8] ;  /* 0x0100020000067ab9 */ /* 0x000fe20000000a00 */
[----:B01----:R-:W-:Y:S01]  /*11e0*/  IMAD.U32 R4, RZ, RZ, UR4 ;  /* 0x00000004ff047e24 */ /* 0x003fe2000f8e00ff */
[----:B------:R0:W1:Y:S01]  /*11f0*/  LDC.64 R14, c[0x4][R0] ;  /* 0x01000000000e7b82 */ /* 0x0000620000000a00 */
[----:B------:R-:W-:Y:S01]  /*1200*/  IMAD.U32 R5, RZ, RZ, UR5 ;  /* 0x00000005ff057e24 */ /* 0x000fe2000f8e00ff */
[----:B------:R-:W-:Y:S01]  /*1210*/  ULDC.64 UR4, c[0x4][0x70] ;  /* 0x01001c0000047ab9 */ /* 0x000fe20000000a00 */
[----:B------:R-:W-:Y:S02]  /*1220*/  IMAD.U32 R10, RZ, RZ, UR6 ;  /* 0x00000006ff0a7e24 */ /* 0x000fe4000f8e00ff */
[----:B------:R-:W-:Y:S02]  /*1230*/  IMAD.U32 R6, RZ, RZ, UR4 ;  /* 0x00000004ff067e24 */ /* 0x000fe4000f8e00ff */
[----:B------:R-:W-:-:S02]  /*1240*/  IMAD.U32 R7, RZ, RZ, UR5 ;  /* 0x00000005ff077e24 */ /* 0x000fc4000f8e00ff */
[----:B------:R-:W-:Y:S02]  /*1250*/  IMAD.U32 R11, RZ, RZ, UR7 ;  /* 0x00000007ff0b7e24 */ /* 0x000fe4000f8e00ff */
[----:B------:R-:W-:Y:S02]  /*1260*/  IMAD.MOV.U32 R8, RZ, RZ, 0x1e1 ;  /* 0x000001e1ff087424 */ /* 0x000fe400078e00ff */
[----:B------:R-:W-:Y:S02]  /*1270*/  IMAD.MOV.U32 R12, RZ, RZ, 0x1 ;  /* 0x00000001ff0c7424 */ /* 0x000fe400078e00ff */
[----:B0-----:R-:W-:-:S07]  /*1280*/  IMAD.MOV.U32 R13, RZ, RZ, RZ ;  /* 0x000000ffff0d7224 */ /* 0x001fce00078e00ff */
[----:B------:R-:W-:-:S07]  /*1290*/  LEPC R20, `(.L_x_14) ;  /* 0x000000001014794e */ /* 0x000fce0000000000 */
[----:B-1---5:R-:W-:Y:S05]  /*12a0*/  CALL.ABS.NOINC R14 ;  /* 0x000000000e007343 */ /* 0x022fea0003c00000 */
.L_x_14:
[----:B------:R-:W-:-:S13]  /*12b0*/  ISETP.NE.AND P0, PT, R90, 0x3, PT ;  /* 0x000000035a00780c */ /* 0x000fda0003f05270 */
[----:B------:R-:W-:Y:S05]  /*12c0*/  @!P0 BRA `(.L_x_15) ;  /* 0x0000000000048947 */ /* 0x000fea0003800000 */
[----:B------:R-:W-:Y:S01]  /*12d0*/  BPT.TRAP 0x1 ;  /* 0x000000040000795c */ /* 0x000fe20000300000 */
.L_x_15:
[----:B------:R-:W-:Y:S02]  /*12e0*/  IMAD.U32 R3, RZ, RZ, UR39 ;  /* 0x00000027ff037e24 */ /* 0x000fe4000f8e00ff */
[----:B------:R-:W-:-:S03]  /*12f0*/  IMAD.U32 R0, RZ, RZ, UR38 ;  /* 0x00000026ff007e24 */ /* 0x000fc6000f8e00ff */
[----:B------:R-:W-:Y:S02]  /*1300*/  LEA R3, R3, UR42, 0x3 ;  /* 0x0000002a03037c11 */ /* 0x000fe4000f8e18ff */
[----:B------:R-:W-:-:S04]  /*1310*/  SHF.L.U32 R0, R0, 0x1f, RZ ;  /* 0x0000001f00007819 */ /* 0x000fc800000006ff */
[----:B------:R2:W3:Y:S01]  /*1320*/  SYNCS.PHASECHK.TRANS64.TRYWAIT P1, [R3+URZ], R0 ;  /* 0x00000000030075a7 */ /* 0x0004e2000802017f */
[----:B------:R-:W-:Y:S05]  /*1330*/  @!P0 BRA `(.L_x_16) ;  /* 0x0000000000048947 */ /* 0x000fea0003800000 */
[----:B------:R-:W-:Y:S01]  /*1340*/  BPT.TRAP 0x1 ;  /* 0x000000040000795c */ /* 0x000fe20000300000 */
.L_x_16:
[----:B---3--:R-:W-:Y:S05]  /*1350*/  @P1 BRA `(.L_x_17) ;  /* 0x0000000000081947 */ /* 0x008fea0003800000 */
[----:B------:R-:W3:Y:S02]  /*1360*/  SYNCS.PHASECHK.TRANS64.TRYWAIT P1, [R3+URZ], R0 ;  /* 0x00000000030075a7 */ /* 0x000ee4000802017f */
[----:B---3--:R-:W-:Y:S05]  /*1370*/  @!P1 BRA `(.L_x_18) ;  /* 0x0000006c00049947 */ /* 0x008fea0003800000 */
.L_x_17:
[----:B------:R-:W-:-:S04]  /*1380*/  UISETP.LT.AND UP0, UPT, UR40, 0x1, UPT ;  /* 0x000000012800788c */ /* 0x000fc8000bf01270 */
[----:B------:R-:W-:-:S04]  /*1390*/  USEL UR4, UR40, 0x1, UP0 ;  /* 0x0000000128047887 */ /* 0x000fc80008000000 */
[----:B------:R-:W-:-:S06]  /*13a0*/  UIADD3 UR4, UR40, -UR4, URZ ;  /* 0x8000000428047290 */ /* 0x000fcc000fffe03f */
[----:B--23--:R-:W-:Y:S01]  /*13b0*/  IMAD.U32 R0, RZ, RZ, UR4 ;  /* 0x00000004ff007e24 */ /* 0x00cfe2000f8e00ff */
[----:B------:R-:W-:Y:S05]  /*13c0*/  WARPSYNC.ALL ;  /* 0x0000000000007948 */ /* 0x000fea0003800000 */
[----:B------:R-:W-:Y:S01]  /*13d0*/  ISETP.GE.AND P1, PT, R0, 0x1, PT ;  /* 0x000000010000780c */ /* 0x000fe20003f26270 */
[----:B------:R-:W-:Y:S01]  /*13e0*/  UIADD3 UR4, UR42, 0x1c200, URZ ;  /* 0x0001c2002a047890 */ /* 0x000fe2000fffe03f */
[----:B------:R-:W-:Y:S01]  /*13f0*/  WARPGROUP.ARRIVE ;  /* 0x00000000000079c5 */ /* 0x000fe20000000000 */
[----:B------:R-:W-:Y:S02]  /*1400*/  ULOP3.LUT UR41, UR41, 0x10000, URZ, 0xfc, !UPT ;  /* 0x0001000029297892 */ /* 0x000fe4000f8efc3f */
[----:B------:R-:W-:Y:S01]  /*1410*/  USHF.R.U32.HI UR4, URZ, 0x4, UR4 ;  /* 0x000000043f047899 */ /* 0x000fe20008011604 */
[----:B------:R-:W-:Y:S01]  /*1420*/  UMOV UR5, 0x80000020 ;  /* 0x8000002000057882 */ /* 0x000fe20000000000 */
[----:B------:R-:W-:-:S02]  /*1430*/  UMOV UR7, 0x80000020 ;  /* 0x8000002000077882 */ /* 0x000fc40000000000 */
[----:B------:R-:W-:-:S04]  /*1440*/  ULOP3.LUT UR4, UR4, 0x3fff, URZ, 0xc0, !UPT ;  /* 0x00003fff04047892 */ /* 0x000fc8000f8ec03f */
[----:B------:R-:W-:Y:S02]  /*1450*/  ULOP3.LUT UR10, UR4, 0x10000, URZ, 0xfc, !UPT ;  /* 0x00010000040a7892 */ /* 0x000fe4000f8efc3f */
[----:B------:R-:W-:Y:S02]  /*1460*/  ULEA UR4, UR39, UR41, 0x9 ;  /* 0x0000002927047291 */ /* 0x000fe4000f8e483f */
[----:B------:R-:W-:-:S09]  /*1470*/  ULEA UR6, UR39, UR10, 0x9 ;  /* 0x0000000a27067291 */ /* 0x000fd2000f8e483f */
[----:B------:R-:W-:Y:S01]  /*1480*/  HGMMA.64x128x16.F32 R24, gdesc[UR4], RZ, !UPT, gsb0 ;  /* 0x01e00000041879f0 */ /* 0x000fe2000c0008ff */
[----:B------:R-:W-:Y:S02]  /*1490*/  UIADD3 UR4, UR4, 0x2, URZ ;  /* 0x0000000204047890 */ /* 0x000fe4000fffe03f */
[----:B------:R-:W-:Y:S01]  /*14a0*/  UIADD3 UR6, UR6, 0x2, URZ ;  /* 0x0000000206067890 */ /* 0x000fe2000fffe03f */
[----:B------:R-:W-:Y:S01]  /*14b0*/  UMOV UR5, 0x80000020 ;  /* 0x8000002000057882 */ /* 0x000fe20000000000 */
[----:B------:R-:W-:Y:S01]  /*14c0*/  UMOV UR7, 0x80000020 ;  /* 0x8000002000077882 */ /* 0x000fe20000000000 */
[----:B------:R-:W-:Y:S02]  /*14d0*/  WARPGROUP.DEPBAR.LE gsb0, 0x0 ;  /* 0x00008000000079c5 */ /* 0x000fe40000010000 */
[----:B------:R-:W-:-:S06]  /*14e0*/  WARPGROUP.ARRIVE ;  /* 0x00000000000079c5 */ /* 0x000fcc0000000000 */
[----:B------:R-:W-:Y:S03]  /*14f0*/  HGMMA.64x128x16.F32 R24, gdesc[UR4], R24, gsb0 ;  /* 0x01e00000041879f0 */ /* 0x000fe60008000818 */
[----:B------:R-:W-:Y:S02]  /*1500*/  WARPGROUP.DEPBAR.LE gsb0, 0x0 ;  /* 0x00008000000079c5 */ /* 0x000fe40000010000 */
[----:B------:R-:W-:Y:S05]  /*1510*/  @!P1 BRA `(.L_x_19) ;  /* 0x0000000000d89947 */ /* 0x000fea0003800000 */
[----:B------:R-:W-:Y:S02]  /*1520*/  UIADD3 UR4, UR39, 0x1, URZ ;  /* 0x0000000127047890 */ /* 0x000fe4000fffe03f */
[----:B------:R-:W-:Y:S02]  /*1530*/  UMOV UR9, UR39 ;  /* 0x0000002700097c82 */ /* 0x000fe40008000000 */
[----:B------:R-:W-:-:S04]  /*1540*/  UISETP.NE.AND UP0, UPT, UR4, 0xe, UPT ;  /* 0x0000000e0400788c */ /* 0x000fc8000bf05270 */
[----:B------:R-:W-:Y:S02]  /*1550*/  USEL UR5, URZ, 0x1, UP0 ;  /* 0x000000013f057887 */ /* 0x000fe40008000000 */
[----:B------:R-:W-:Y:S02]  /*1560*/  USEL UR8, UR4, URZ, UP0 ;  /* 0x0000003f04087287 */ /* 0x000fe40008000000 */
[----:B------:R-:W-:-:S06]  /*1570*/  ULOP3.LUT UR5, UR38, UR5, URZ, 0x3c, !UPT ;  /* 0x0000000526057292 */ /* 0x000fcc000f8e3c3f */
[----:B01----:R-:W-:-:S07]  /*1580*/  IMAD.U32 R5, RZ, RZ, UR5 ;  /* 0x00000005ff057e24 */ /* 0x003fce000f8e00ff */
.L_x_26:
[----:B01----:R-:W-:Y:S05]  /*1590*/  @!P0 BRA `(.L_x_20) ;  /* 0x0000000000048947 */ /* 0x003fea0003800000 */
[----:B------:R-:W-:Y:S01]  /*15a0*/  BPT.TRAP 0x1 ;  /* 0x000000040000795c */ /* 0x000fe20000300000 */
.L_x_20:
[----:B------:R-:W0:Y:S01]  /*15b0*/  S2UR UR5, SR_CgaCtaId ;  /* 0x00000000000579c3 */ /* 0x000e220000008800 */
[----:B------:R-:W-:Y:S01]  /*15c0*/  UMOV UR4, 0x400 ;  /* 0x0000040000047882 */ /* 0x000fe20000000000 */
[----:B------:R-:W-:Y:S01]  /*15d0*/  SHF.L.U32 R3, R5, 0x1f, RZ ;  /* 0x0000001f05037819 */ /* 0x000fe200000006ff */
[----:B0-----:R-:W-:-:S04]  /*15e0*/  ULEA UR11, UR5, UR4, 0x18 ;  /* 0x00000004050b7291 */ /* 0x001fc8000f8ec03f */
[----:B------:R-:W-:-:S09]  /*15f0*/  ULEA UR4, UR8, UR11, 0x3 ;  /* 0x0000000b08047291 */ /* 0x000fd2000f8e183f */
[----:B------:R0:W1:Y:S01]  /*1600*/  SYNCS.PHASECHK.TRANS64.TRYWAIT P1, [UR4], R3 ;  /* 0x00000003ff0075a7 */ /* 0x0000620008020144 */
[----:B------:R-:W-:Y:S05]  /*1610*/  @!P0 BRA `(.L_x_21) ;  /* 0x0000000000048947 */ /* 0x000fea0003800000 */
[----:B------:R-:W-:Y:S01]  /*1620*/  BPT.TRAP 0x1 ;  /* 0x000000040000795c */ /* 0x000fe20000300000 */
.L_x_21:
[----:B-1----:R-:W-:Y:S05]  /*1630*/  @P1 BRA `(.L_x_22) ;  /* 0x0000000000081947 */ /* 0x002fea0003800000 */
[----:B------:R-:W1:Y:S02]  /*1640*/  SYNCS.PHASECHK.TRANS64.TRYWAIT P1, [UR4], R3 ;  /* 0x00000003ff0075a7 */ /* 0x000e640008020144 */
[----:B-1----:R-:W-:Y:S05]  /*1650*/  @!P1 BRA `(.L_x_23) ;  /* 0x0000006800609947 */ /* 0x002fea0003800000 */
.L_x_22:
[----:B------:R-:W-:Y:S01]  /*1660*/  ULEA UR4, UR8, UR41, 0x9 ;  /* 0x0000002908047291 */ /* 0x000fe2000f8e483f */
[----:B------:R-:W-:Y:S01]  /*1670*/  WARPGROUP.ARRIVE ;  /* 0x00000000000079c5 */ /* 0x000fe20000000000 */
[----:B------:R-:W-:Y:S01]  /*1680*/  ULEA UR6, UR8, UR10, 0x9 ;  /* 0x0000000a08067291 */ /* 0x000fe2000f8e483f */
[----:B------:R-:W-:Y:S01]  /*1690*/  UMOV UR5, 0x80000020 ;  /* 0x8000002000057882 */ /* 0x000fe20000000000 */
[----:B------:R-:W-:-:S07]  /*16a0*/  UMOV UR7, 0x80000020 ;  /* 0x8000002000077882 */ /* 0x000fce0000000000 */
[----:B------:R-:W-:Y:S01]  /*16b0*/  HGMMA.64x128x16.F32 R24, gdesc[UR4], R24, gsb0 ;  /* 0x01e00000041879f0 */ /* 0x000fe20008000818 */
        /* <DEDUP_REMOVED lines=9> */
[----:B------:R-:W-:Y:S01]  /*1750*/  BPT.TRAP 0x1 ;  /* 0x000000040000795c */ /* 0x000fe20000300000 */
.L_x_24:
[----:B------:R-:W-:Y:S01]  /*1760*/  ULEA UR4, UR9, UR11, 0x3 ;  /* 0x0000000b09047291 */ /* 0x000fe2000f8e183f */
[----:B------:R-:W-:-:S03]  /*1770*/  ISETP.GT.U32.AND P1, PT, R19, 0x1, PT ;  /* 0x000000011300780c */ /* 0x000fc60003f24070 */
[----:B------:R-:W-:-:S04]  /*1780*/  UIADD3 UR4, UR4, 0x70, URZ ;  /* 0x0000007004047890 */ /* 0x000fc8000fffe03f */
[----:B------:R-:W-:-:S09]  /*1790*/  UPRMT UR4, URZ, 0x654, UR4 ;  /* 0x000006543f047896 */ /* 0x000fd20008000004 */
[----:B------:R-:W-:Y:S01]  /*17a0*/  SYNCS.ARRIVE.TRANS64.RED.A1T0 RZ, [UR4], RZ ;  /* 0x000000ffffff79a7 */ /* 0x000fe20008100404 */
[----:B------:R-:W-:Y:S05]  /*17b0*/  @P1 BRA `(.L_x_25) ;  /* 0x0000000000041947 */ /* 0x000fea0003800000 */
[----:B------:R-:W-:Y:S01]  /*17c0*/  BPT.TRAP 0x1 ;  /* 0x000000040000795c */ /* 0x000fe20000300000 */
.L_x_25:
[----:B------:R-:W-:Y:S01]  /*17d0*/  UIADD3 UR8, UR8, 0x1, URZ ;  /* 0x0000000108087890 */ /* 0x000fe2000fffe03f */
[C---:B------:R-:W-:Y:S01]  /*17e0*/  ISETP.GT.AND P1, PT, R0.reuse, 0x1, PT ;  /* 0x000000010000780c */ /* 0x040fe20003f24270 */
[----:B------:R-:W-:Y:S01]  /*17f0*/  UIADD3 UR9, UR9, 0x1, URZ ;  /* 0x0000000109097890 */ /* 0x000fe2000fffe03f */
[----:B------:R-:W-:Y:S01]  /*1800*/  VIADD R0, R0, 0xffffffff ;  /* 0xffffffff00007836 */ /* 0x000fe20000000000 */
[----:B------:R-:W-:Y:S02]  /*1810*/  UISETP.NE.AND UP0, UPT, UR8, 0xe, UPT ;  /* 0x0000000e0800788c */ /* 0x000fe4000bf05270 */
[----:B------:R-:W-:Y:S02]  /*1820*/  UISETP.NE.AND UP1, UPT, UR9, 0xe, UPT ;  /* 0x0000000e0900788c */ /* 0x000fe4000bf25270 */
[----:B------:R-:W-:Y:S02]  /*1830*/  USEL UR4, URZ, 0x1, UP0 ;  /* 0x000000013f047887 */ /* 0x000fe40008000000 */
[----:B------:R-:W-:-:S02]  /*1840*/  USEL UR8, UR8, URZ, UP0 ;  /* 0x0000003f08087287 */ /* 0x000fc40008000000 */
[----:B------:R-:W-:Y:S02]  /*1850*/  USEL UR9, UR9, URZ, UP1 ;  /* 0x0000003f09097287 */ /* 0x000fe40008800000 */
[----:B------:R-:W-:Y:S01]  /*1860*/  LOP3.LUT R5, R5, UR4, RZ, 0x3c, !PT ;  /* 0x0000000405057c12 */ /* 0x000fe2000f8e3cff */
[----:B------:R-:W-:Y:S09]  /*1870*/  @P1 BRA `(.L_x_26) ;  /* 0xfffffffc00441947 */ /* 0x000ff2000383ffff */
.L_x_19:
[----:B------:R-:W2:Y:S02]  /*1880*/  LDC R0, c[0x0][0x28c] ;  /* 0x0000a300ff007b82 */ /* 0x000ea40000000800 */
[----:B--2---:R-:W-:-:S13]  /*1890*/  ISETP.GE.AND P1, PT, R0, 0x1, PT ;  /* 0x000000010000780c */ /* 0x004fda0003f26270 */
[----:B------:R-:W-:Y:S05]  /*18a0*/  @!P1 BRA `(.L_x_27) ;  /* 0x00000000004c9947 */ /* 0x000fea0003800000 */
[----:B------:R-:W-:Y:S05]  /*18b0*/  @!P0 BRA `(.L_x_28) ;  /* 0x0000000000048947 */ /* 0x000fea0003800000 */
[----:B------:R-:W-:Y:S01]  /*18c0*/  BPT.TRAP 0x1 ;  /* 0x000000040000795c */ /* 0x000fe20000300000 */
.L_x_28:
[----:B------:R-:W-:Y:S01]  /*18d0*/  UISETP.LT.AND UP0, UPT, UR40, 0x1, UPT ;  /* 0x000000012800788c */ /* 0x000fe2000bf01270 */
[----:B------:R-:W2:Y:S01]  /*18e0*/  S2UR UR7, SR_CgaCtaId ;  /* 0x00000000000779c3 */ /* 0x000ea20000008800 */
[----:B------:R-:W-:Y:S02]  /*18f0*/  ISETP.GT.U32.AND P0, PT, R19, 0x1, PT ;  /* 0x000000011300780c */ /* 0x000fe40003f04070 */
[----:B------:R-:W-:-:S04]  /*1900*/  USEL UR6, UR40, 0x1, UP0 ;  /* 0x0000000128067887 */ /* 0x000fc80008000000 */
[----:B------:R-:W-:-:S04]  /*1910*/  UIADD3 UR6, UR39, UR40, -UR6 ;  /* 0x0000002827067290 */ /* 0x000fc8000fffe806 */
[----:B------:R-:W-:-:S04]  /*1920*/  USHF.R.U32.HI UR4, URZ, 0x1, UR6 ;  /* 0x000000013f047899 */ /* 0x000fc80008011606 */
[----:B------:R-:W-:-:S04]  /*1930*/  UIMAD.WIDE.U32 UR4, UR4, -0x6db6db6d, URZ ;  /* 0x92492493040478a5 */ /* 0x000fc8000f8e003f */
[----:B------:R-:W-:-:S03]  /*1940*/  USHF.R.U32.HI UR4, URZ, 0x2, UR5 ;  /* 0x000000023f047899 */ /* 0x000fc60008011605 */
[----:B------:R-:W-:Y:S01]  /*1950*/  UMOV UR5, 0x400 ;  /* 0x0000040000057882 */ /* 0x000fe20000000000 */
[----:B------:R-:W-:Y:S02]  /*1960*/  UIMAD UR6, UR4, -0xe, UR6 ;  /* 0xfffffff2040678a4 */ /* 0x000fe4000f8e0206 */
[----:B--2---:R-:W-:-:S04]  /*1970*/  ULEA UR5, UR7, UR5, 0x18 ;  /* 0x0000000507057291 */ /* 0x004fc8000f8ec03f */
[----:B------:R-:W-:-:S04]  /*1980*/  ULEA UR6, UR6, UR5, 0x3 ;  /* 0x0000000506067291 */ /* 0x000fc8000f8e183f */
[----:B------:R-:W-:-:S04]  /*1990*/  UIADD3 UR6, UR6, 0x70, URZ ;  /* 0x0000007006067890 */ /* 0x000fc8000fffe03f */
[----:B------:R-:W-:-:S09]  /*19a0*/  UPRMT UR6, URZ, 0x654, UR6 ;  /* 0x000006543f067896 */ /* 0x000fd20008000006 */
[----:B------:R-:W-:Y:S01]  /*19b0*/  SYNCS.ARRIVE.TRANS64.RED.A1T0 RZ, [UR6], RZ ;  /* 0x000000ffffff79a7 */ /* 0x000fe20008100406 */
[----:B------:R-:W-:Y:S05]  /*19c0*/  @P0 BRA `(.L_x_27) ;  /* 0x0000000000040947 */ /* 0x000fea0003800000 */
[----:B------:R-:W-:Y:S01]  /*19d0*/  BPT.TRAP 0x1 ;  /* 0x000000040000795c */ /* 0x000fe20000300000 */
.L_x_27:
[----:B------:R-:W2:Y:S01]  /*19e0*/  LDC R6, c[0x0][0x288] ;  /* 0x0000a200ff067b82 */ /* 0x000ea20000000800 */
[----:B------:R-:W-:Y:S01]  /*19f0*/  LOP3.LUT R0, R22, 0x1, RZ, 0xc0, !PT ;  /* 0x0000000116007812 */ /* 0x000fe200078ec0ff */
[----:B------:R-:W-:Y:S01]  /*1a00*/  IMAD.SHL.U32 R13, R92, 0x80, RZ ;  /* 0x000000805c0d7824 */ /* 0x000fe200078e00ff */
[----:B01----:R-:W-:Y:S01]  /*1a10*/  SHF.R.U32.HI R3, RZ, 0x2, R18 ;  /* 0x00000002ff037819 */ /* 0x003fe20000011612 */
[----:B------:R-:W-:Y:S01]  /*1a20*/  UIADD3 UR39, UR40, UR39, URZ ;  /* 0x0000002728277290 */ /* 0x000fe2000fffe03f */
[----:B------:R-:W-:Y:S01]  /*1a30*/  LOP3.LUT R4, R18, 0x60, RZ, 0xc0, !PT ;  /* 0x0000006012047812 */ /* 0x000fe200078ec0ff */
[----:B------:R-:W-:Y:S01]  /*1a40*/  IMAD.SHL.U32 R8, R0, 0x40, RZ ;  /* 0x0000004000087824 */ /* 0x000fe200078e00ff */
[----:B------:R-:W-:Y:S01]  /*1a50*/  LOP3.LUT R5, R18, 0x3, RZ, 0xc0, !PT ;  /* 0x0000000312057812 */ /* 0x000fe200078ec0ff */
[----:B------:R-:W-:Y:S01]  /*1a60*/  UISETP.GT.U32.AND UP0, UPT, UR39, 0xd, UPT ;  /* 0x0000000d2700788c */ /* 0x000fe2000bf04070 */
[----:B------:R-:W-:Y:S01]  /*1a70*/  LOP3.LUT R3, R3, 0x7, RZ, 0xc0, !PT ;  /* 0x0000000703037812 */ /* 0x000fe200078ec0ff */
[----:B------:R-:W-:Y:S01]  /*1a80*/  ULDC UR7, c[0x0][0x284] ;  /* 0x0000a10000077ab9 */ /* 0x000fe20000000800 */
[----:B------:R-:W-:Y:S01]  /*1a90*/  SHF.R.U32.HI R4, RZ, 0x1, R4 ;  /* 0x00000001ff047819 */ /* 0x000fe20000011604 */
[----:B------:R-:W-:Y:S01]  /*1aa0*/  USHF.R.U32.HI UR4, URZ, 0x1, UR39 ;  /* 0x000000013f047899 */ /* 0x000fe20008011627 */
[----:B------:R-:W-:Y:S01]  /*1ab0*/  SHF.R.S32.HI R21, RZ, 0x1f, R89 ;  /* 0x0000001fff157819 */ /* 0x000fe20000011459 */
[----:B------:R-:W-:Y:S01]  /*1ac0*/  UISETP.LT.U32.AND UP0, UPT, UR40, 0xe, UP0 ;  /* 0x0000000e2800788c */ /* 0x000fe20008701070 */
[--C-:B------:R-:W-:Y:S01]  /*1ad0*/  IADD3 R7, RZ, -R4, -R3.reuse ;  /* 0x80000004ff077210 */ /* 0x100fe20007ffe803 */
[----:B------:R-:W-:Y:S01]  /*1ae0*/  UISETP.GE.U32.AND UP1, UPT, UR40, 0xe, UPT ;  /* 0x0000000e2800788c */ /* 0x000fe2000bf26070 */
[----:B------:R-:W-:Y:S01]  /*1af0*/  LOP3.LUT R3, R8, 0x40, R3, 0xe2, !PT ;  /* 0x0000004008037812 */ /* 0x000fe200078ee203 */
[----:B------:R-:W-:Y:S01]  /*1b00*/  IMAD.SHL.U32 R8, R18, 0x2, RZ ;  /* 0x0000000212087824 */ /* 0x000fe200078e00ff */
[----:B------:R-:W-:Y:S01]  /*1b10*/  ULDC.64 UR8, c[0x0][0x5d0] ;  /* 0x0001740000087ab9 */ /* 0x000fe20000000a00 */
[----:B------:R-:W-:Y:S01]  /*1b20*/  UIMAD.WIDE.U32 UR4, UR4, -0x6db6db6d, URZ ;  /* 0x92492493040478a5 */ /* 0x000fe2000f8e003f */
[----:B------:R-:W-:Y:S01]  /*1b30*/  IMAD.WIDE R10, R91, 0x80, RZ ;  /* 0x000000805b0a7825 */ /* 0x000fe200078e02ff */
[----:B------:R-:W-:Y:S01]  /*1b40*/  USEL UR6, URZ, 0x1, !UP0 ;  /* 0x000000013f067887 */ /* 0x000fe2000c000000 */
[----:B------:R-:W-:Y:S01]  /*1b50*/  LOP3.LUT R8, R13, 0x6, R8, 0xf8, !PT ;  /* 0x000000060d087812 */ /* 0x000fe200078ef808 */
[----:B------:R-:W-:Y:S01]  /*1b60*/  USHF.R.U32.HI UR4, URZ, 0x2, UR5 ;  /* 0x000000023f047899 */ /* 0x000fe20008011605 */
[----:B--2---:R-:W-:Y:S01]  /*1b70*/  IMAD R12, R5, -0x2, R6 ;  /* 0xfffffffe050c7824 */ /* 0x004fe200078e0206 */
[----:B------:R-:W-:Y:S01]  /*1b80*/  ISETP.GE.AND P0, PT, R13, R6, PT ;  /* 0x000000060d00720c */ /* 0x000fe20003f06270 */
[----:B------:R-:W-:Y:S01]  /*1b90*/  IMAD.SHL.U32 R5, R91, 0x80, RZ ;  /* 0x000000805b057824 */ /* 0x000fe200078e00ff */
[----:B------:R-:W-:Y:S01]  /*1ba0*/  SHF.R.S32.HI R9, RZ, 0x1f, R8 ;  /* 0x0000001fff097819 */ /* 0x000fe20000011408 */
[----:B------:R-:W-:Y:S01]  /*1bb0*/  IMAD R6, R21, UR8, RZ ;  /* 0x0000000815067c24 */ /* 0x000fe2000f8e02ff */
[----:B------:R-:W-:Y:S01]  /*1bc0*/  ULOP3.LUT UR38, UR38, UR6, URZ, 0x3c, !UPT ;  /* 0x0000000626267292 */ /* 0x000fe2000f8e3c3f */
[----:B------:R-:W-:Y:S01]  /*1bd0*/  IMAD R0, R0, -0x40, R7 ;  /* 0xffffffc000007824 */ /* 0x000fe200078e0207 */
[----:B------:R-:W-:Y:S01]  /*1be0*/  ISETP.GE.OR P0, PT, R5, UR7, P0 ;  /* 0x0000000705007c0c */ /* 0x000fe20008706670 */
[C---:B------:R-:W-:Y:S01]  /*1bf0*/  IMAD R15, R89.reuse, UR9, R6 ;  /* 0x00000009590f7c24 */ /* 0x040fe2000f8e0206 */
[----:B------:R-:W-:Y:S01]  /*1c00*/  LOP3.LUT R105, R10, R3, R4, 0xfe, !PT ;  /* 0x000000030a697212 */ /* 0x000fe200078efe04 */
[----:B------:R-:W-:Y:S01]  /*1c10*/  IMAD.WIDE.U32 R6, R89, UR8, R8 ;  /* 0x0000000859067c25 */ /* 0x000fe2000f8e0008 */
[----:B------:R-:W-:Y:S01]  /*1c20*/  UIMAD UR39, UR4, -0xe, UR39 ;  /* 0xfffffff2042778a4 */ /* 0x000fe2000f8e0227 */
[----:B------:R-:W-:Y:S01]  /*1c30*/  IADD3 R3, -R5, UR7, R0 ;  /* 0x0000000705037c10 */ /* 0x000fe2000fffe100 */
[----:B------:R-:W-:Y:S01]  /*1c40*/  @UP1 ULOP3.LUT UR38, UR38, 0x1, UR4, 0x78, !UPT ;  /* 0x0000000126261892 */ /* 0x000fe2000f8e7804 */
[----:B------:R-:W-:-:S02]  /*1c50*/  IMAD.IADD R7, R7, 0x1, R15 ;  /* 0x0000000107077824 */ /* 0x000fc400078e020f */
[----:B------:R-:W-:Y:S02]  /*1c60*/  IMAD.IADD R4, R12, 0x1, -R13 ;  /* 0x000000010c047824 */ /* 0x000fe400078e0a0d */
[----:B------:R-:W-:Y:S02]  /*1c70*/  IMAD.MOV.U32 R0, RZ, RZ, -0x1 ;  /* 0xffffffffff007424 */ /* 0x000fe400078e00ff */
[----:B------:R-:W-:Y:S05]  /*1c80*/  @P0 BRA `(.L_x_29) ;  /* 0x0000004000240947 */ /* 0x000fea0003800000 */
[----:B------:R-:W0:Y:S01]  /*1c90*/  LDC.64 R98, c[0x0][0x5c8] ;  /* 0x00017200ff627b82 */ /* 0x000e220000000a00 */
[----:B-----5:R-:W-:Y:S01]  /*1ca0*/  FSETP.NEU.AND P0, PT, R88, RZ, PT ;  /* 0x000000ff5800720b */ /* 0x020fe20003f0d000 */
[----:B------:R-:W-:Y:S01]  /*1cb0*/  BSSY B0, `(.L_x_29) ;  /* 0x0000406000007945 */ /* 0x000fe20003800000 */
[----:B------:R-:W-:-:S04]  /*1cc0*/  ISETP.GT.AND P2, PT, R4, RZ, PT ;  /* 0x000000ff0400720c */ /* 0x000fc80003f44270 */
[----:B------:R-:W-:Y:S01]  /*1cd0*/  ISETP.GT.AND P1, PT, R3, RZ, P2 ;  /* 0x000000ff0300720c */ /* 0x000fe20001724270 */
[-C--:B0-----:R-:W-:Y:S02]  /*1ce0*/  IMAD R12, R11, R98.reuse, RZ ;  /* 0x000000620b0c7224 */ /* 0x081fe400078e02ff */
[----:B------:R-:W-:-:S04]  /*1cf0*/  IMAD.WIDE.U32 R92, R105, R98, R6 ;  /* 0x00000062695c7225 */ /* 0x000fc800078e0006 */
[----:B------:R-:W-:-:S04]  /*1d00*/  IMAD R5, R105, R99, R12 ;  /* 0x0000006369057224 */ /* 0x000fc800078e020c */
[----:B------:R-:W-:Y:S01]  /*1d10*/  IMAD.IADD R91, R93, 0x1, R5 ;  /* 0x000000015d5b7824 */ /* 0x000fe200078e0205 */
[----:B------:R-:W-:Y:S06]  /*1d20*/  @!P0 BRA `(.L_x_30) ;  /* 0x0000002c00288947 */ /* 0x000fec0003800000 */
[----:B------:R-:W0:Y:S01]  /*1d30*/  LDC.64 R96, c[0x0][0x5b8] ;  /* 0x00016e00ff607b82 */ /* 0x000e220000000a00 */
[----:B------:R-:W-:-:S07]  /*1d40*/  ULDC.64 UR4, c[0x0][0x5c0] ;  /* 0x0001700000047ab9 */ /* 0x000fce0000000a00 */
[----:B------:R-:W1:Y:S08]  /*1d50*/  LDC.64 R100, c[0x0][0x5b0] ;  /* 0x00016c00ff647b82 */ /* 0x000e700000000a00 */
[----:B------:R-:W2:Y:S01]  /*1d60*/  LDC.64 R102, c[0x0][0x5a8] ;  /* 0x00016a00ff667b82 */ /* 0x000ea20000000a00 */
[-C--:B0-----:R-:W-:Y:S02]  /*1d70*/  IMAD R6, R21, R96.reuse, RZ ;  /* 0x0000006015067224 */ /* 0x081fe400078e02ff */
[----:B------:R-:W-:-:S04]  /*1d80*/  IMAD.WIDE.U32 R94, R89, R96, R8 ;  /* 0x00000060595e7225 */ /* 0x000fc800078e0008 */
[----:B------:R-:W-:Y:S02]  /*1d90*/  IMAD R93, R89, R97, R6 ;  /* 0x00000061595d7224 */ /* 0x000fe400078e0206 */
[-C--:B-1----:R-:W-:Y:S02]  /*1da0*/  IMAD R10, R11, R100.reuse, RZ ;  /* 0x000000640b0a7224 */ /* 0x082fe400078e02ff */
[----:B------:R-:W-:Y:S02]  /*1db0*/  IMAD.IADD R13, R95, 0x1, R93 ;  /* 0x000000015f0d7824 */ /* 0x000fe400078e025d */
[----:B------:R-:W-:Y:S02]  /*1dc0*/  IMAD.MOV.U32 R12, RZ, RZ, R94 ;  /* 0x000000ffff0c7224 */ /* 0x000fe400078e005e */
[C---:B------:R-:W-:Y:S02]  /*1dd0*/  IMAD R97, R105.reuse, R101, R10 ;  /* 0x0000006569617224 */ /* 0x040fe400078e020a */
[----:B------:R-:W-:-:S04]  /*1de0*/  IMAD.WIDE.U32 R6, R105, R100, R12 ;  /* 0x0000006469067225 */ /* 0x000fc800078e000c */
[----:B------:R-:W-:Y:S01]  /*1df0*/  IMAD.IADD R5, R7, 0x1, R97 ;  /* 0x0000000107057824 */ /* 0x000fe200078e0261 */
[----:B--2---:R-:W-:-:S04]  /*1e00*/  LEA R14, P0, R6, R102, 0x1 ;  /* 0x00000066060e7211 */ /* 0x004fc800078008ff */
[----:B------:R-:W-:-:S05]  /*1e10*/  LEA.HI.X R15, R6, R103, R5, 0x1, P0 ;  /* 0x00000067060f7211 */ /* 0x000fca00000f0c05 */
[----:B------:R0:W2:Y:S01]  /*1e20*/  @P1 LDG.E.LTC128B.U16 R5, desc[UR36][R14.64] ;  /* 0x000000240e051981 */ /* 0x0000a2000c1e1520 */
[----:B------:R-:W-:Y:S01]  /*1e30*/  LEA R10, P0, R92, UR4, 0x1 ;  /* 0x000000045c0a7c11 */ /* 0x000fe2000f8008ff */
[----:B------:R-:W-:Y:S01]  /*1e40*/  IMAD.WIDE.U32 R6, R105, R100, R8 ;  /* 0x0000006469067225 */ /* 0x000fe200078e0008 */
[----:B------:R-:W-:Y:S03]  /*1e50*/  BSSY B1, `(.L_x_31) ;  /* 0x0000012000017945 */ /* 0x000fe60003800000 */
[----:B------:R-:W-:Y:S02]  /*1e60*/  IMAD.IADD R7, R97, 0x1, R7 ;  /* 0x0000000161077824 */ /* 0x000fe400078e0207 */
[----:B------:R-:W-:Y:S01]  /*1e70*/  IMAD.WIDE.U32 R20, R89, R96, R6 ;  /* 0x0000006059147225 */ /* 0x000fe200078e0006 */
[----:B0-----:R-:W-:-:S03]  /*1e80*/  SHF.L.U64.HI R15, R100, 0x3, R101 ;  /* 0x00000003640f7819 */ /* 0x001fc60000010265 */
[----:B------:R-:W-:Y:S01]  /*1e90*/  IMAD.IADD R7, R93, 0x1, R21 ;  /* 0x000000015d077824 */ /* 0x000fe200078e0215 */
[----:B------:R-:W-:Y:S01]  /*1ea0*/  LEA R6, P4, R20, R102, 0x1 ;  /* 0x0000006614067211 */ /* 0x000fe200078808ff */
[----:B------:R-:W-:-:S03]  /*1eb0*/  IMAD.SHL.U32 R14, R100, 0x8, RZ ;  /* 0x00000008640e7824 */ /* 0x000fc600078e00ff */
[----:B------:R-:W-:Y:S01]  /*1ec0*/  LEA.HI.X R7, R20, R103, R7, 0x1, P4 ;  /* 0x0000006714077211 */ /* 0x000fe200020f0c07 */
[----:B--2---:R-:W-:-:S05]  /*1ed0*/  HADD2.F32 R11, -RZ, R5.H0_H0 ;  /* 0x20000005ff0b7230 */ /* 0x004fca0000004100 */
[----:B------:R-:W-:-:S04]  /*1ee0*/  FMUL R11, R11, R88 ;  /* 0x000000580b0b7220 */ /* 0x000fc80000400000 */
[----:B------:R-:W-:Y:S01]  /*1ef0*/  FFMA R24, R24, R23, R11 ;  /* 0x0000001718187223 */ /* 0x000fe2000000000b */
[----:B------:R-:W-:Y:S02]  /*1f00*/  LEA.HI.X R11, R92, UR5, R91, 0x1, P0 ;  /* 0x000000055c0b7c11 */ /* 0x000fe400080f0c5b */
[----:B------:R-:W-:Y:S02]  /*1f10*/  ISETP.GT.AND P0, PT, R4, 0x1, PT ;  /* 0x000000010400780c */ /* 0x000fe40003f04270 */
[----:B------:R-:W-:Y:S02]  /*1f20*/  F2FP.F16.F32.PACK_AB R24, RZ, R24 ;  /* 0x00000018ff18723e */ /* 0x000fe400000000ff */
[----:B------:R-:W-:-:S03]  /*1f30*/  ISETP.GT.AND P3, PT, R3, RZ, P0 ;  /* 0x000000ff0300720c */ /* 0x000fc60000764270 */
[----:B------:R0:W-:Y:S10]  /*1f40*/  @P1 STG.E.U16 desc[UR36][R10.64], R24 ;  /* 0x000000180a001986 */ /* 0x0001f4000c101524 */
[----:B------:R-:W-:Y:S05]  /*1f50*/  @!P3 BRA `(.L_x_32) ;  /* 0x000000000004b947 */ /* 0x000fea0003800000 */
[----:B------:R1:W5:Y:S02]  /*1f60*/  LDG.E.LTC128B.U16 R5, desc[UR36][R6.64+0x2] ;  /* 0x0000022406057981 */ /* 0x000364000c1e1520 */
.L_x_32:
[----:B------:R-:W-:Y:S05]  /*1f70*/  BSYNC B1 ;  /* 0x0000000000017941 */ /* 0x000fea0003800000 */
.L_x_31:
[----:B-----5:R-:W-:Y:S01]  /*1f80*/  HADD2.F32 R91, -RZ, R5.H0_H0 ;  /* 0x20000005ff5b7230 */ /* 0x020fe20000004100 */
[----:B------:R-:W-:Y:S01]  /*1f90*/  ISETP.GT.AND P2, PT, R3, 0x8, P2 ;  /* 0x000000080300780c */ /* 0x000fe20001744270 */
[----:B------:R-:W-:Y:S01]  /*1fa0*/  IMAD.WIDE.U32 R20, R105, R100, R14 ;  /* 0x0000006469147225 */ /* 0x000fe200078e000e */
[----:B0-----:R-:W-:-:S03]  /*1fb0*/  PRMT R24, R5, 0x7610, R24 ;  /* 0x0000761005187816 */ /* 0x001fc60000000018 */
[----:B------:R-:W-:Y:S01]  /*1fc0*/  FMUL R12, R91, R88 ;  /* 0x000000585b0c7220 */ /* 0x000fe20000400000 */
[----:B------:R-:W-:Y:S01]  /*1fd0*/  IMAD.IADD R97, R97, 0x1, R21 ;  /* 0x0000000161617824 */ /* 0x000fe200078e0215 */
[----:B------:R-:W-:Y:S02]  /*1fe0*/  IADD3 R94, P1, R94, R20, RZ ;  /* 0x000000145e5e7210 */ /* 0x000fe40007f3e0ff */
[----:B------:R-:W-:-:S03]  /*1ff0*/  FFMA R12, R25, R23, R12 ;  /* 0x00000017190c7223 */ /* 0x000fc6000000000c */
[----:B------:R-:W-:Y:S01]  /*2000*/  IMAD.X R13, R97, 0x1, R13, P1 ;  /* 0x00000001610d7824 */ /* 0x000fe200008e060d */
[C---:B------:R-:W-:Y:S02]  /*2010*/  LEA R14, P1, R94.reuse, R102, 0x1 ;  /* 0x000000665e0e7211 */ /* 0x040fe400078208ff */
[----:B------:R-:W-:Y:S02]  /*2020*/  F2FP.F16.F32.PACK_AB R12, RZ, R12 ;  /* 0x0000000cff0c723e */ /* 0x000fe400000000ff */
[----:B------:R-:W-:Y:S02]  /*2030*/  LEA.HI.X R15, R94, R103, R13, 0x1, P1 ;  /* 0x000000675e0f7211 */ /* 0x000fe400008f0c0d */
[----:B------:R-:W-:-:S05]  /*2040*/  PRMT R21, R12, 0x7610, R21 ;  /* 0x000076100c157816 */ /* 0x000fca0000000015 */
[----:B------:R0:W-:Y:S04]  /*2050*/  @P3 STG.E.U16 desc[UR36][R10.64+0x2], R21 ;  /* 0x000002150a003986 */ /* 0x0001e8000c101524 */
[----:B------:R-:W2:Y:S01]  /*2060*/  @P2 LDG.E.LTC128B.U16 R24, desc[UR36][R14.64] ;  /* 0x000000240e182981 */ /* 0x000ea2000c1e1520 */
[----:B------:R-:W-:Y:S01]  /*2070*/  IADD3 R20, P1, R8, R20, RZ ;  /* 0x0000001408147210 */ /* 0x000fe20007f3e0ff */
[----:B------:R-:W-:Y:S01]  /*2080*/  BSSY B1, `(.L_x_33) ;  /* 0x0000011000017945 */ /* 0x000fe20003800000 */
[C---:B------:R-:W-:Y:S02]  /*2090*/  SHF.L.U64.HI R13, R98.reuse, 0x4, R99 ;  /* 0x00000004620d7819 */ /* 0x040fe40000010263 */
[----:B------:R-:W-:Y:S01]  /*20a0*/  ISETP.GT.AND P0, PT, R3, 0x8, P0 ;  /* 0x000000080300780c */ /* 0x000fe20000704270 */
[----:B0-----:R-:W-:Y:S01]  /*20b0*/  IMAD.X R21, R9, 0x1, R97, P1 ;  /* 0x0000000109157824 */ /* 0x001fe200008e0661 */
[----:B------:R-:W-:Y:S01]  /*20c0*/  LEA R12, P1, R98, R10, 0x4 ;  /* 0x0000000a620c7211 */ /* 0x000fe200078220ff */
[----:B------:R-:W-:-:S04]  /*20d0*/  IMAD.WIDE.U32 R20, R89, R96, R20 ;  /* 0x0000006059147225 */ /* 0x000fc800078e0014 */
[----:B------:R-:W-:Y:S01]  /*20e0*/  IMAD.X R13, R13, 0x1, R11, P1 ;  /* 0x000000010d0d7824 */ /* 0x000fe200008e060b */
[----:B------:R-:W-:Y:S01]  /*20f0*/  LEA R8, P3, R20, R102, 0x1 ;  /* 0x0000006614087211 */ /* 0x000fe200078608ff */
[----:B------:R-:W-:-:S05]  /*2100*/  IMAD.IADD R9, R93, 0x1, R21 ;  /* 0x000000015d097824 */ /* 0x000fca00078e0215 */
[----:B------:R-:W-:Y:S01]  /*2110*/  LEA.HI.X R9, R20, R103, R9, 0x1, P3 ;  /* 0x0000006714097211 */ /* 0x000fe200018f0c09 */
[----:B--2---:R-:W-:-:S05]  /*2120*/  HADD2.F32 R5, -RZ, R24.H0_H0 ;  /* 0x20000018ff057230 */ /* 0x004fca0000004100 */
[----:B------:R-:W-:-:S04]  /*2130*/  FMUL R5, R5, R88 ;  /* 0x0000005805057220 */ /* 0x000fc80000400000 */
[----:B------:R-:W-:-:S05]  /*2140*/  FFMA R5, R26, R23, R5 ;  /* 0x000000171a057223 */ /* 0x000fca0000000005 */
[----:B------:R-:W-:-:S05]  /*2150*/  F2FP.F16.F32.PACK_AB R5, RZ, R5 ;  /* 0x00000005ff05723e */ /* 0x000fca00000000ff */
[----:B------:R0:W-:Y:S01]  /*2160*/  @P2 STG.E.U16 desc[UR36][R12.64], R5 ;  /* 0x000000050c002986 */ /* 0x0001e2000c101524 */
[----:B------:R-:W-:Y:S05]  /*2170*/  @!P0 BRA `(.L_x_34) ;  /* 0x0000000000048947 */ /* 0x000fea0003800000 */
[----:B------:R2:W5:Y:S02]  /*2180*/  LDG.E.LTC128B.U16 R24, desc[UR36][R8.64+0x2] ;  /* 0x0000022408187981 */ /* 0x000564000c1e1520 */
.L_x_34:
[----:B------:R-:W-:Y:S05]  /*2190*/  BSYNC B1 ;  /* 0x0000000000017941 */ /* 0x000fea0003800000 */
.L_x_33:
[----:B0----5:R-:W-:Y:S01]  /*21a0*/  HADD2.F32 R5, -RZ, R24.H0_H0 ;  /* 0x20000018ff057230 */ /* 0x021fe20000004100 */
[----:B------:R-:W-:Y:S01]  /*21b0*/  ISETP.GT.AND P1, PT, R4, 0x8, PT ;  /* 0x000000080400780c */ /* 0x000fe20003f24270 */
[----:B------:R-:W-:Y:S03]  /*21c0*/  BSSY B1, `(.L_x_35) ;  /* 0x0000008000017945 */ /* 0x000fe60003800000 */
[----:B------:R-:W-:Y:S01]  /*21d0*/  FMUL R14, R5, R88 ;  /* 0x00000058050e7220 */ /* 0x000fe20000400000 */
[----:B------:R-:W-:-:S03]  /*21e0*/  ISETP.GT.AND P2, PT, R3, RZ, P1 ;  /* 0x000000ff0300720c */ /* 0x000fc60000f44270 */
[----:B------:R-:W-:-:S05]  /*21f0*/  FFMA R14, R27, R23, R14 ;  /* 0x000000171b0e7223 */ /* 0x000fca000000000e */
[----:B------:R-:W-:-:S05]  /*2200*/  F2FP.F16.F32.PACK_AB R14, RZ, R14 ;  /* 0x0000000eff0e723e */ /* 0x000fca00000000ff */
[----:B------:R0:W-:Y:S01]  /*2210*/  @P0 STG.E.U16 desc[UR36][R12.64+0x2], R14 ;  /* 0x0000020e0c000986 */ /* 0x0001e2000c101524 */
[----:B------:R-:W-:Y:S05]  /*2220*/  @!P2 BRA `(.L_x_36) ;  /* 0x000000000004a947 */ /* 0x000fea0003800000 */
[----:B------:R3:W5:Y:S02]  /*2230*/  LDG.E.LTC128B.U16 R24, desc[UR36][R6.64+0x10] ;  /* 0x0000102406187981 */ /* 0x000764000c1e1520 */
.L_x_36:
[----:B------:R-:W-:Y:S05]  /*2240*/  BSYNC B1 ;  /* 0x0000000000017941 */ /* 0x000fea0003800000 */
.L_x_35:
[----:B-----5:R-:W-:Y:S01]  /*2250*/  HADD2.F32 R5, -RZ, R24.H0_H0 ;  /* 0x20000018ff057230 */ /* 0x020fe20000004100 */
        /* <DEDUP_REMOVED lines=9> */
.L_x_38:
[----:B------:R-:W-:Y:S05]  /*22f0*/  BSYNC B1 ;  /* 0x0000000000017941 */ /* 0x000fea0003800000 */
.L_x_37:
[----:B----45:R-:W-:Y:S01]  /*2300*/  HADD2.F32 R5, -RZ, R24.H0_H0 ;  /* 0x20000018ff057230 */ /* 0x030fe20000004100 */
[----:B------:R-:W-:Y:S01]  /*2310*/  ISETP.GT.AND P1, PT, R3, 0x8, P1 ;  /* 0x000000080300780c */ /* 0x000fe20000f24270 */
[----:B------:R-:W-:Y:S03]  /*2320*/  BSSY B1, `(.L_x_39) ;  /* 0x0000007000017945 */ /* 0x000fe60003800000 */
[----:B0-----:R-:W-:-:S04]  /*2330*/  FMUL R14, R5, R88 ;  /* 0x00000058050e7220 */ /* 0x001fc80000400000 */
[----:B------:R-:W-:-:S05]  /*2340*/  FFMA R14, R29, R23, R14 ;  /* 0x000000171d0e7223 */ /* 0x000fca000000000e */
[----:B------:R-:W-:-:S05]  /*2350*/  F2FP.F16.F32.PACK_AB R14, RZ, R14 ;  /* 0x0000000eff0e723e */ /* 0x000fca00000000ff */
[----:B------:R0:W-:Y:S01]  /*2360*/  @P3 STG.E.U16 desc[UR36][R10.64+0x12], R14 ;  /* 0x0000120e0a003986 */ /* 0x0001e2000c101524 */
[----:B------:R-:W-:Y:S05]  /*2370*/  @!P1 BRA `(.L_x_40) ;  /* 0x0000000000049947 */ /* 0x000fea0003800000 */
[----:B------:R4:W5:Y:S02]  /*2380*/  LDG.E.LTC128B.U16 R24, desc[UR36][R8.64+0x10] ;  /* 0x0000102408187981 */ /* 0x000964000c1e1520 */
.L_x_40:
[----:B------:R-:W-:Y:S05]  /*2390*/  BSYNC B1 ;  /* 0x0000000000017941 */ /* 0x000fea0003800000 */
.L_x_39:
[----:B-----5:R-:W-:Y:S01]  /*23a0*/  HADD2.F32 R5, -RZ, R24.H0_H0 ;  /* 0x20000018ff057230 */ /* 0x020fe20000004100 */
[----:B------:R-:W-:Y:S01]  /*23b0*/  ISETP.GT.AND P0, PT, R3, 0x8, P0 ;  /* 0x000000080300780c */ /* 0x000fe20000704270 */
[----:B------:R-:W-:Y:S03]  /*23c0*/  BSSY B1, `(.L_x_41) ;  /* 0x0000007000017945 */ /* 0x000fe60003800000 */
[----:B------:R-:W-:-:S04]  /*23d0*/  FMUL R5, R5, R88 ;  /* 0x0000005805057220 */ /* 0x000fc80000400000 */
[----:B------:R-:W-:-:S05]  /*23e0*/  FFMA R5, R30, R23, R5 ;  /* 0x000000171e057223 */ /* 0x000fca0000000005 */
[----:B------:R-:W-:-:S05]  /*23f0*/  F2FP.F16.F32.PACK_AB R5, RZ, R5 ;  /* 0x00000005ff05723e */ /* 0x000fca00000000ff */
[----:B------:R0:W-:Y:S01]  /*2400*/  @P1 STG.E.U16 desc[UR36][R12.64+0x10], R5 ;  /* 0x000010050c001986 */ /* 0x0001e2000c101524 */
[----:B------:R-:W-:Y:S05]  /*2410*/  @!P0 BRA `(.L_x_42) ;  /* 0x0000000000048947 */ /* 0x000fea0003800000 */
[----:B------:R0:W5:Y:S02]  /*2420*/  LDG.E.LTC128B.U16 R24, desc[UR36][R8.64+0x12] ;  /* 0x0000122408187981 */ /* 0x000164000c1e1520 */
.L_x_42:
[----:B------:R-:W-:Y:S05]  /*2430*/  BSYNC B1 ;  /* 0x0000000000017941 */ /* 0x000fea0003800000 */
.L_x_41:
        /* <DEDUP_REMOVED lines=10> */
.L_x_44:
[----:B------:R-:W-:Y:S05]  /*24e0*/  BSYNC B1 ;  /* 0x0000000000017941 */ /* 0x000fea0003800000 */
.L_x_43:
        /* <DEDUP_REMOVED lines=10> */
.L_x_46:
[----:B------:R-:W-:Y:S05]  /*2590*/  BSYNC B1 ;  /* 0x0000000000017941 */ /* 0x000fea0003800000 */
.L_x_45:
[----:B0----5:R-:W-:Y:S01]  /*25a0*/  HADD2.F32 R5, -RZ, R24.H0_H0 ;  /* 0x20000018ff057230 */ /* 0x021fe20000004100 */
        /* <DEDUP_REMOVED lines=8> */
.L_x_48:
[----:B------:R-:W-:Y:S05]  /*2630*/  BSYNC B1 ;  /* 0x0000000000017941 */ /* 0x000fea0003800000 */
.L_x_47:
        /* <DEDUP_REMOVED lines=9> */
.L_x_50:
[----:B------:R-:W-:Y:S05]  /*26d0*/  BSYNC B1 ;  /* 0x0000000000017941 */ /* 0x000fea0003800000 */
.L_x_49:
        /* <DEDUP_REMOVED lines=10> */
.L_x_52:
[----:B------:R-:W-:Y:S05]  /*2780*/  BSYNC B1 ;  /* 0x0000000000017941 */ /* 0x000fea0003800000 */
.L_x_51:
        /* <DEDUP_REMOVED lines=10> */
.L_x_54:
[----:B------:R-:W-:Y:S05]  /*2830*/  BSYNC B1 ;  /* 0x0000000000017941 */ /* 0x000fea0003800000 */
.L_x_53:
        /* <DEDUP_REMOVED lines=9> */
.L_x_56:
[----:B------:R-:W-:Y:S05]  /*28d0*/  BSYNC B1 ;  /* 0x0000000000017941 */ /* 0x000fea0003800000 */
.L_x_55:
        /* <DEDUP_REMOVED lines=9> */
.L_x_58:
[----:B------:R-:W-:Y:S05]  /*2970*/  BSYNC B1 ;  /* 0x0000000000017941 */ /* 0x000fea0003800000 */
.L_x_57:
        /* <DEDUP_REMOVED lines=10> */
.L_x_60:
[----:B------:R-:W-:Y:S05]  /*2a20*/  BSYNC B1 ;  /* 0x0000000000017941 */ /* 0x000fea0003800000 */
.L_x_59:
        /* <DEDUP_REMOVED lines=10> */
.L_x_62:
[----:B------:R-:W-:Y:S05]  /*2ad0*/  BSYNC B1 ;  /* 0x0000000000017941 */ /* 0x000fea0003800000 */
.L_x_61:
        /* <DEDUP_REMOVED lines=9> */
.L_x_64:
[----:B------:R-:W-:Y:S05]  /*2b70*/  BSYNC B1 ;  /* 0x0000000000017941 */ /* 0x000fea0003800000 */
.L_x_63:
        /* <DEDUP_REMOVED lines=9> */
.L_x_66:
[----:B------:R-:W-:Y:S05]  /*2c10*/  BSYNC B1 ;  /* 0x0000000000017941 */ /* 0x000fea0003800000 */
.L_x_65:
        /* <DEDUP_REMOVED lines=10> */
.L_x_68:
[----:B------:R-:W-:Y:S05]  /*2cc0*/  BSYNC B1 ;  /* 0x0000000000017941 */ /* 0x000fea0003800000 */
.L_x_67:
        /* <DEDUP_REMOVED lines=10> */
.L_x_70:
[----:B------:R-:W-:Y:S05]  /*2d70*/  BSYNC B1 ;  /* 0x0000000000017941 */ /* 0x000fea0003800000 */
.L_x_69:
        /* <DEDUP_REMOVED lines=9> */
.L_x_72:
[----:B------:R-:W-:Y:S05]  /*2e10*/  BSYNC B1 ;  /* 0x0000000000017941 */ /* 0x000fea0003800000 */
.L_x_71:
        /* <DEDUP_REMOVED lines=9> */
.L_x_74:
[----:B------:R-:W-:Y:S05]  /*2eb0*/  BSYNC B1 ;  /* 0x0000000000017941 */ /* 0x000fea0003800000 */
.L_x_73:
        /* <DEDUP_REMOVED lines=10> */
.L_x_76:
[----:B------:R-:W-:Y:S05]  /*2f60*/  BSYNC B1 ;  /* 0x0000000000017941 */ /* 0x000fea0003800000 */
.L_x_75:
        /* <DEDUP_REMOVED lines=10> */
.L_x_78:
[----:B------:R-:W-:Y:S05]  /*3010*/  BSYNC B1 ;  /* 0x0000000000017941 */ /* 0x000fea0003800000 */
.L_x_77:
        /* <DEDUP_REMOVED lines=9> */
.L_x_80:
[----:B------:R-:W-:Y:S05]  /*30b0*/  BSYNC B1 ;  /* 0x0000000000017941 */ /* 0x000fea0003800000 */
.L_x_79:
        /* <DEDUP_REMOVED lines=9> */
.L_x_82:
[----:B------:R-:W-:Y:S05]  /*3150*/  BSYNC B1 ;  /* 0x0000000000017941 */ /* 0x000fea0003800000 */
.L_x_81:
        /* <DEDUP_REMOVED lines=10> */
.L_x_84:
[----:B------:R-:W-:Y:S05]  /*3200*/  BSYNC B1 ;  /* 0x0000000000017941 */ /* 0x000fea0003800000 */
.L_x_83:
        /* <DEDUP_REMOVED lines=10> */
.L_x_86:
[----:B------:R-:W-:Y:S05]  /*32b0*/  BSYNC B1 ;  /* 0x0000000000017941 */ /* 0x000fea0003800000 */
.L_x_85:
        /* <DEDUP_REMOVED lines=9> */
.L_x_88:
[----:B------:R-:W-:Y:S05]  /*3350*/  BSYNC B1 ;  /* 0x0000000000017941 */ /* 0x000fea0003800000 */
.L_x_87:
        /* <DEDUP_REMOVED lines=9> */
.L_x_90:
[----:B------:R-:W-:Y:S05]  /*33f0*/  BSYNC B1 ;  /* 0x0000000000017941 */ /* 0x000fea0003800000 */
.L_x_89:
        /* <DEDUP_REMOVED lines=10> */
.L_x_92:
[----:B------:R-:W-:Y:S05]  /*34a0*/  BSYNC B1 ;  /* 0x0000000000017941 */ /* 0x000fea0003800000 */
.L_x_91:
        /* <DEDUP_REMOVED lines=10> */
.L_x_94:
[----:B------:R-:W-:Y:S05]  /*3550*/  BSYNC B1 ;  /* 0x0000000000017941 */ /* 0x000fea0003800000 */
.L_x_93:
        /* <DEDUP_REMOVED lines=9> */
.L_x_96:
[----:B------:R-:W-:Y:S05]  /*35f0*/  BSYNC B1 ;  /* 0x0000000000017941 */ /* 0x000fea0003800000 */
.L_x_95:
        /* <DEDUP_REMOVED lines=9> */
.L_x_98:
[----:B------:R-:W-:Y:S05]  /*3690*/  BSYNC B1 ;  /* 0x0000000000017941 */ /* 0x000fea0003800000 */
.L_x_97:
        /* <DEDUP_REMOVED lines=10> */
.L_x_100:
[----:B------:R-:W-:Y:S05]  /*3740*/  BSYNC B1 ;  /* 0x0000000000017941 */ /* 0x000fea0003800000 */
.L_x_99:
        /* <DEDUP_REMOVED lines=10> */
.L_x_102:
[----:B------:R-:W-:Y:S05]  /*37f0*/  BSYNC B1 ;  /* 0x0000000000017941 */ /* 0x000fea0003800000 */
.L_x_101:
        /* <DEDUP_REMOVED lines=9> */
.L_x_104:
[----:B------:R-:W-:Y:S05]  /*3890*/  BSYNC B1 ;  /* 0x0000000000017941 */ /* 0x000fea0003800000 */
.L_x_103:
        /* <DEDUP_REMOVED lines=9> */
.L_x_106:
[----:B------:R-:W-:Y:S05]  /*3930*/  BSYNC B1 ;  /* 0x0000000000017941 */ /* 0x000fea0003800000 */
.L_x_105:
        /* <DEDUP_REMOVED lines=10> */
.L_x_108:
[----:B------:R-:W-:Y:S05]  /*39e0*/  BSYNC B1 ;  /* 0x0000000000017941 */ /* 0x000fea0003800000 */
.L_x_107:
        /* <DEDUP_REMOVED lines=10> */
.L_x_110:
[----:B------:R-:W-:Y:S05]  /*3a90*/  BSYNC B1 ;  /* 0x0000000000017941 */ /* 0x000fea0003800000 */
.L_x_109:
        /* <DEDUP_REMOVED lines=9> */
.L_x_112:
[----:B------:R-:W-:Y:S05]  /*3b30*/  BSYNC B1 ;  /* 0x0000000000017941 */ /* 0x000fea0003800000 */
.L_x_111:
        /* <DEDUP_REMOVED lines=9> */
.L_x_114:
[----:B------:R-:W-:Y:S05]  /*3bd0*/  BSYNC B1 ;  /* 0x0000000000017941 */ /* 0x000fea0003800000 */
.L_x_113:
        /* <DEDUP_REMOVED lines=10> */
.L_x_116:
[----:B------:R-:W-:Y:S05]  /*3c80*/  BSYNC B1 ;  /* 0x0000000000017941 */ /* 0x000fea0003800000 */
.L_x_115:
        /* <DEDUP_REMOVED lines=10> */
.L_x_118:
[----:B------:R-:W-:Y:S05]  /*3d30*/  BSYNC B1 ;  /* 0x0000000000017941 */ /* 0x000fea0003800000 */
.L_x_117:
        /* <DEDUP_REMOVED lines=9> */
.L_x_120:
[----:B------:R-:W-:Y:S05]  /*3dd0*/  BSYNC B1 ;  /* 0x0000000000017941 */ /* 0x000fea0003800000 */
.L_x_119:
        /* <DEDUP_REMOVED lines=9> */
.L_x_122:
[----:B------:R-:W-:Y:S05]  /*3e70*/  BSYNC B1 ;  /* 0x0000000000017941 */ /* 0x000fea0003800000 */
.L_x_121:
        /* <DEDUP_REMOVED lines=10> */
.L_x_124:
[----:B------:R-:W-:Y:S05]  /*3f20*/  BSYNC B1 ;  /* 0x0000000000017941 */ /* 0x000fea0003800000 */
.L_x_123:
        /* <DEDUP_REMOVED lines=10> */
.L_x_126:
[----:B------:R-:W-:Y:S05]  /*3fd0*/  BSYNC B1 ;  /* 0x0000000000017941 */ /* 0x000fea0003800000 */
.L_x_125:
        /* <DEDUP_REMOVED lines=9> */
.L_x_128:
[----:B------:R-:W-:Y:S05]  /*4070*/  BSYNC B1 ;  /* 0x0000000000017941 */ /* 0x000fea0003800000 */
.L_x_127:
        /* <DEDUP_REMOVED lines=9> */
.L_x_130:
[----:B------:R-:W-:Y:S05]  /*4110*/  BSYNC B1 ;  /* 0x0000000000017941 */ /* 0x000fea0003800000 */
.L_x_129:
        /* <DEDUP_REMOVED lines=10> */
.L_x_132:
[----:B------:R-:W-:Y:S05]  /*41c0*/  BSYNC B1 ;  /* 0x0000000000017941 */ /* 0x000fea0003800000 */
.L_x_131:
        /* <DEDUP_REMOVED lines=10> */
.L_x_134:
[----:B------:R-:W-:Y:S05]  /*4270*/  BSYNC B1 ;  /* 0x0000000000017941 */ /* 0x000fea0003800000 */
.L_x_133:
        /* <DEDUP_REMOVED lines=9> */
.L_x_136:
[----:B------:R-:W-:Y:S05]  /*4310*/  BSYNC B1 ;  /* 0x0000000000017941 */ /* 0x000fea0003800000 */
.L_x_135:
        /* <DEDUP_REMOVED lines=9> */
.L_x_138:
[----:B------:R-:W-:Y:S05]  /*43b0*/  BSYNC B1 ;  /* 0x0000000000017941 */ /* 0x000fea0003800000 */
.L_x_137:
        /* <DEDUP_REMOVED lines=10> */
.L_x_140:
[----:B------:R-:W-:Y:S05]  /*4460*/  BSYNC B1 ;  /* 0x0000000000017941 */ /* 0x000fea0003800000 */
.L_x_139:
        /* <DEDUP_REMOVED lines=10> */
.L_x_142:
[----:B------:R-:W-:Y:S05]  /*4510*/  BSYNC B1 ;  /* 0x0000000000017941 */ /* 0x000fea0003800000 */
.L_x_141:
        /* <DEDUP_REMOVED lines=9> */
.L_x_144:
[----:B------:R-:W-:Y:S05]  /*45b0*/  BSYNC B1 ;  /* 0x0000000000017941 */ /* 0x000fea0003800000 */
.L_x_143:
        /* <DEDUP_REMOVED lines=9> */
.L_x_146:
[----:B------:R-:W-:Y:S05]  /*4650*/  BSYNC B1 ;  /* 0x0000000000017941 */ /* 0x000fea0003800000 */
.L_x_145:
        /* <DEDUP_REMOVED lines=10> */
.L_x_148:
[----:B------:R-:W-:Y:S05]  /*4700*/  BSYNC B1 ;  /* 0x0000000000017941 */ /* 0x000fea0003800000 */
.L_x_147:
[----:B-----5:R-:W-:Y:S01]  /*4710*/  HADD2.F32 R5, -RZ, R24.H0_H0 ;  /* 0x20000018ff057230 */ /* 0x020fe20000004100 */
[----:B------:R-:W-:Y:S01]  /*4720*/  ISETP.GT.AND P0, PT, R4, 0x79, PT ;  /* 0x000000790400780c */ /* 0x000fe20003f04270 */
[----:B------:R-:W-:Y:S01]  /*4730*/  @P2 IMAD.MOV.U32 R4, RZ, RZ, R10 ;  /* 0x000000ffff042224 */ /* 0x000fe200078e000a */
[----:B------:R-:W-:Y:S02]  /*4740*/  BSSY B1, `(.L_x_149) ;  /* 0x000000a000017945 */ /* 0x000fe40003800000 */
[----:B------:R-:W-:Y:S01]  /*4750*/  FMUL R5, R5, R88 ;  /* 0x0000005805057220 */ /* 0x000fe20000400000 */
[----:B------:R-:W-:-:S03]  /*4760*/  ISETP.GT.AND P3, PT, R3, RZ, P0 ;  /* 0x000000ff0300720c */ /* 0x000fc60000764270 */
[----:B------:R-:W-:-:S05]  /*4770*/  FFMA R5, R84, R23, R5 ;  /* 0x0000001754057223 */ /* 0x000fca0000000005 */
[----:B------:R-:W-:-:S04]  /*4780*/  F2FP.F16.F32.PACK_AB R5, RZ, R5 ;  /* 0x00000005ff05723e */ /* 0x000fc800000000ff */
[----:B0-----:R-:W-:Y:S01]  /*4790*/  PRMT R14, R5, 0x7610, R14 ;  /* 0x00007610050e7816 */ /* 0x001fe2000000000e */
[----:B------:R-:W-:-:S05]  /*47a0*/  @P2 IMAD.MOV.U32 R5, RZ, RZ, R11 ;  /* 0x000000ffff052224 */ /* 0x000fca00078e000b */
[----:B------:R0:W-:Y:S01]  /*47b0*/  @P2 STG.E.U16 desc[UR36][R4.64+0xf0], R14 ;  /* 0x0000f00e04002986 */ /* 0x0001e2000c101524 */
[----:B------:R-:W-:Y:S05]  /*47c0*/  @!P3 BRA `(.L_x_150) ;  /* 0x000000000004b947 */ /* 0x000fea0003800000 */
[----:B------:R0:W5:Y:S02]  /*47d0*/  LDG.E.LTC128B.U16 R24, desc[UR36][R6.64+0xf2] ;  /* 0x0000f22406187981 */ /* 0x000164000c1e1520 */
.L_x_150:
[----:B------:R-:W-:Y:S05]  /*47e0*/  BSYNC B1 ;  /* 0x0000000000017941 */ /* 0x000fea0003800000 */
.L_x_149:
        /* <DEDUP_REMOVED lines=9> */
.L_x_152:
[----:B------:R-:W-:Y:S05]  /*4880*/  BSYNC B1 ;  /* 0x0000000000017941 */ /* 0x000fea0003800000 */
.L_x_151:
[----:B-----5:R-:W-:Y:S01]  /*4890*/  HADD2.F32 R5, -RZ, R24.H0_H0 ;  /* 0x20000018ff057230 */ /* 0x020fe20000004100 */
[----:B------:R-:W-:Y:S01]  /*48a0*/  ISETP.GT.AND P0, PT, R3, 0x8, P0 ;  /* 0x000000080300780c */ /* 0x000fe20000704270 */
[----:B0-----:R-:W-:Y:S01]  /*48b0*/  @P1 IMAD.MOV.U32 R4, RZ, RZ, R12 ;  /* 0x000000ffff041224 */ /* 0x001fe200078e000c */
[----:B------:R-:W-:Y:S02]  /*48c0*/  BSSY B1, `(.L_x_153) ;  /* 0x0000009000017945 */ /* 0x000fe40003800000 */
[----:B------:R-:W-:-:S04]  /*48d0*/  FMUL R5, R5, R88 ;  /* 0x0000005805057220 */ /* 0x000fc80000400000 */
[----:B------:R-:W-:-:S05]  /*48e0*/  FFMA R5, R86, R23, R5 ;  /* 0x0000001756057223 */ /* 0x000fca0000000005 */
[----:B------:R-:W-:-:S04]  /*48f0*/  F2FP.F16.F32.PACK_AB R5, RZ, R5 ;  /* 0x00000005ff05723e */ /* 0x000fc800000000ff */
[----:B-1-3--:R-:W-:Y:S01]  /*4900*/  PRMT R6, R5, 0x7610, R6 ;  /* 0x0000761005067816 */ /* 0x00afe20000000006 */
[----:B------:R-:W-:-:S05]  /*4910*/  @P1 IMAD.MOV.U32 R5, RZ, RZ, R13 ;  /* 0x000000ffff051224 */ /* 0x000fca00078e000d */
[----:B------:R0:W-:Y:S01]  /*4920*/  @P1 STG.E.U16 desc[UR36][R4.64+0xf0], R6 ;  /* 0x0000f00604001986 */ /* 0x0001e2000c101524 */
[----:B------:R-:W-:Y:S05]  /*4930*/  @!P0 BRA `(.L_x_154) ;  /* 0x0000000000048947 */ /* 0x000fea0003800000 */
[----:B------:R1:W5:Y:S02]  /*4940*/  LDG.E.LTC128B.U16 R24, desc[UR36][R8.64+0xf2] ;  /* 0x0000f22408187981 */ /* 0x000364000c1e1520 */
.L_x_154:
[----:B------:R-:W-:Y:S05]  /*4950*/  BSYNC B1 ;  /* 0x0000000000017941 */ /* 0x000fea0003800000 */
.L_x_153:
[----:B------:R-:W-:Y:S05]  /*4960*/  @!P0 BRA `(.L_x_155) ;  /* 0x0000001000e88947 */ /* 0x000fea0003800000 */
[----:B-----5:R-:W-:-:S05]  /*4970*/  HADD2.F32 R3, -RZ, R24.H0_H0 ;  /* 0x20000018ff037230 */ /* 0x020fca0000004100 */
[----:B0-----:R-:W-:-:S04]  /*4980*/  FMUL R4, R3, R88 ;  /* 0x0000005803047220 */ /* 0x001fc80000400000 */
[----:B------:R-:W-:-:S05]  /*4990*/  FFMA R4, R87, R23, R4 ;  /* 0x0000001757047223 */ /* 0x000fca0000000004 */
[----:B------:R-:W-:-:S05]  /*49a0*/  F2FP.F16.F32.PACK_AB R4, RZ, R4 ;  /* 0x00000004ff04723e */ /* 0x000fca00000000ff */
[----:B------:R3:W-:Y:S01]  /*49b0*/  STG.E.U16 desc[UR36][R12.64+0xf2], R4 ;  /* 0x0000f2040c007986 */ /* 0x0007e2000c101524 */
[----:B------:R-:W-:Y:S05]  /*49c0*/  BRA `(.L_x_155) ;  /* 0x0000001000d07947 */ /* 0x000fea0003800000 */
.L_x_30:
[----:B------:R-:W-:Y:S01]  /*49d0*/  ISETP.GT.AND P0, PT, R4, 0x1, PT ;  /* 0x000000010400780c */ /* 0x000fe20003f04270 */
[----:B------:R-:W-:Y:S01]  /*49e0*/  ULDC.64 UR4, c[0x0][0x5c0] ;  /* 0x0001700000047ab9 */ /* 0x000fe20000000a00 */
[-C--:B------:R-:W-:Y:S01]  /*49f0*/  FMUL R24, R24, R23.reuse ;  /* 0x0000001718187220 */ /* 0x080fe20000400000 */
[-C--:B------:R-:W-:Y:S01]  /*4a00*/  FMUL R25, R25, R23.reuse ;  /* 0x0000001719197220 */ /* 0x080fe20000400000 */
[----:B------:R-:W-:Y:S01]  /*4a10*/  ISETP.GT.AND P3, PT, R3, RZ, P0 ;  /* 0x000000ff0300720c */ /* 0x000fe20000764270 */
[-C--:B------:R-:W-:Y:S01]  /*4a20*/  FMUL R26, R26, R23.reuse ;  /* 0x000000171a1a7220 */ /* 0x080fe20000400000 */
[----:B------:R-:W-:Y:S01]  /*4a30*/  LEA R6, P4, R92, UR4, 0x1 ;  /* 0x000000045c067c11 */ /* 0x000fe2000f8808ff */
[-C--:B------:R-:W-:Y:S01]  /*4a40*/  FMUL R27, R27, R23.reuse ;  /* 0x000000171b1b7220 */ /* 0x080fe20000400000 */
[----:B------:R-:W-:Y:S01]  /*4a50*/  F2FP.F16.F32.PACK_AB R24, RZ, R24 ;  /* 0x00000018ff18723e */ /* 0x000fe200000000ff */
[-C--:B------:R-:W-:Y:S01]  /*4a60*/  FMUL R28, R28, R23.reuse ;  /* 0x000000171c1c7220 */ /* 0x080fe20000400000 */
[----:B------:R-:W-:Y:S01]  /*4a70*/  LEA.HI.X R7, R92, UR5, R91, 0x1, P4 ;  /* 0x000000055c077c11 */ /* 0x000fe2000a0f0c5b */
[----:B------:R-:W-:Y:S01]  /*4a80*/  FMUL R29, R29, R23 ;  /* 0x000000171d1d7220 */ /* 0x000fe20000400000 */
[----:B------:R-:W-:Y:S01]  /*4a90*/  F2FP.F16.F32.PACK_AB R25, RZ, R25 ;  /* 0x00000019ff19723e */ /* 0x000fe200000000ff */
[-C--:B------:R-:W-:Y:S01]  /*4aa0*/  FMUL R30, R30, R23.reuse ;  /* 0x000000171e1e7220 */ /* 0x080fe20000400000 */
[----:B------:R-:W-:Y:S01]  /*4ab0*/  SHF.L.U64.HI R99, R98, 0x4, R99 ;  /* 0x0000000462637819 */ /* 0x000fe20000010263 */
[----:B------:R-:W-:Y:S01]  /*4ac0*/  @P1 STG.E.U16 desc[UR36][R6.64], R24 ;  /* 0x0000001806001986 */ /* 0x000fe2000c101524 */
[----:B------:R-:W-:Y:S01]  /*4ad0*/  ISETP.GT.AND P1, PT, R4, 0x8, PT ;  /* 0x000000080400780c */ /* 0x000fe20003f24270 */
[-C--:B------:R-:W-:Y:S01]  /*4ae0*/  FMUL R31, R31, R23.reuse ;  /* 0x000000171f1f7220 */ /* 0x080fe20000400000 */
[C---:B------:R-:W-:Y:S01]  /*4af0*/  ISETP.GT.AND P4, PT, R3.reuse, 0x8, P0 ;  /* 0x000000080300780c */ /* 0x040fe20000784270 */
[----:B------:R-:W-:Y:S01]  /*4b00*/  @P3 STG.E.U16 desc[UR36][R6.64+0x2], R25 ;  /* 0x0000021906003986 */ /* 0x000fe2000c101524 */
[----:B------:R-:W-:Y:S01]  /*4b10*/  LEA R8, P3, R98, R6, 0x4 ;  /* 0x0000000662087211 */ /* 0x000fe200078620ff */
[-C--:B------:R-:W-:Y:S01]  /*4b20*/  FMUL R32, R32, R23.reuse ;  /* 0x0000001720207220 */ /* 0x080fe20000400000 */
[----:B------:R-:W-:Y:S01]  /*4b30*/  ISETP.GT.AND P2, PT, R3, 0x8, P2 ;  /* 0x000000080300780c */ /* 0x000fe20001744270 */
[-C--:B------:R-:W-:Y:S01]  /*4b40*/  FMUL R33, R33, R23.reuse ;  /* 0x0000001721217220 */ /* 0x080fe20000400000 */
[----:B------:R-:W-:Y:S01]  /*4b50*/  ISETP.GT.AND P0, PT, R4, 0x9, PT ;  /* 0x000000090400780c */ /* 0x000fe20003f04270 */
[----:B------:R-:W-:Y:S01]  /*4b60*/  IMAD.X R9, R99, 0x1, R7, P3 ;  /* 0x0000000163097824 */ /* 0x000fe200018e0607 */
[C---:B------:R-:W-:Y:S01]  /*4b70*/  ISETP.GT.AND P5, PT, R3.reuse, RZ, P1 ;  /* 0x000000ff0300720c */ /* 0x040fe20000fa4270 */
[-C--:B------:R-:W-:Y:S01]  /*4b80*/  FMUL R34, R34, R23.reuse ;  /* 0x0000001722227220 */ /* 0x080fe20000400000 */
[----:B------:R-:W-:Y:S01]  /*4b90*/  ISETP.GT.AND P3, PT, R3, RZ, P0 ;  /* 0x000000ff0300720c */ /* 0x000fe20000764270 */
[-C--:B------:R-:W-:Y:S01]  /*4ba0*/  FMUL R35, R35, R23.reuse ;  /* 0x0000001723237220 */ /* 0x080fe20000400000 */
[----:B------:R-:W-:Y:S01]  /*4bb0*/  F2FP.F16.F32.PACK_AB R26, RZ, R26 ;  /* 0x0000001aff1a723e */ /* 0x000fe200000000ff */
[----:B------:R-:W-:Y:S01]  /*4bc0*/  FMUL R36, R36, R23 ;  /* 0x0000001724247220 */ /* 0x000fe20000400000 */
[----:B------:R-:W-:Y:S01]  /*4bd0*/  F2FP.F16.F32.PACK_AB R27, RZ, R27 ;  /* 0x0000001bff1b723e */ /* 0x000fe200000000ff */
[----:B------:R-:W-:Y:S01]  /*4be0*/  FMUL R37, R37, R23 ;  /* 0x0000001725257220 */ /* 0x000fe20000400000 */
[----:B------:R-:W-:Y:S01]  /*4bf0*/  F2FP.F16.F32.PACK_AB R28, RZ, R28 ;  /* 0x0000001cff1c723e */ /* 0x000fe200000000ff */
[----:B------:R-:W-:Y:S01]  /*4c00*/  @P2 STG.E.U16 desc[UR36][R8.64], R26 ;  /* 0x0000001a08002986 */ /* 0x000fe2000c101524 */
[----:B------:R-:W-:Y:S01]  /*4c10*/  F2FP.F16.F32.PACK_AB R29, RZ, R29 ;  /* 0x0000001dff1d723e */ /* 0x000fe200000000ff */
[-C--:B------:R-:W-:Y:S01]  /*4c20*/  FMUL R38, R38, R23.reuse ;  /* 0x0000001726267220 */ /* 0x080fe20000400000 */
[----:B------:R-:W-:Y:S01]  /*4c30*/  ISETP.GT.AND P2, PT, R3, 0x8, P1 ;  /* 0x000000080300780c */ /* 0x000fe20000f44270 */
[----:B------:R-:W-:Y:S01]  /*4c40*/  @P4 STG.E.U16 desc[UR36][R8.64+0x2], R27 ;  /* 0x0000021b08004986 */ /* 0x000fe2000c101524 */
[----:B------:R-:W-:Y:S01]  /*4c50*/  ISETP.GT.AND P1, PT, R4, 0x10, PT ;  /* 0x000000100400780c */ /* 0x000fe20003f24270 */
[-C--:B------:R-:W-:Y:S01]  /*4c60*/  FMUL R39, R39, R23.reuse ;  /* 0x0000001727277220 */ /* 0x080fe20000400000 */
[----:B------:R-:W-:Y:S01]  /*4c70*/  F2FP.F16.F32.PACK_AB R30, RZ, R30 ;  /* 0x0000001eff1e723e */ /* 0x000fe200000000ff */
[----:B------:R-:W-:Y:S01]  /*4c80*/  @P5 STG.E.U16 desc[UR36][R6.64+0x10], R28 ;  /* 0x0000101c06005986 */ /* 0x000fe2000c101524 */
[C---:B------:R-:W-:Y:S01]  /*4c90*/  ISETP.GT.AND P4, PT, R3.reuse, RZ, P1 ;  /* 0x000000ff0300720c */ /* 0x040fe20000f84270 */
[----:B------:R-:W-:Y:S01]  /*4ca0*/  FMUL R40, R40, R23 ;  /* 0x0000001728287220 */ /* 0x000fe20000400000 */
[----:B------:R-:W-:Y:S01]  /*4cb0*/  F2FP.F16.F32.PACK_AB R31, RZ, R31 ;  /* 0x0000001fff1f723e */ /* 0x000fe200000000ff */
[----:B------:R-:W-:Y:S01]  /*4cc0*/  @P3 STG.E.U16 desc[UR36][R6.64+0x12], R29 ;  /* 0x0000121d06003986 */ /* 0x000fe2000c101524 */
[----:B------:R-:W-:Y:S01]  /*4cd0*/  ISETP.GT.AND P3, PT, R3, 0x8, P0 ;  /* 0x000000080300780c */ /* 0x000fe20000764270 */
[-C--:B------:R-:W-:Y:S01]  /*4ce0*/  FMUL R41, R41, R23.reuse ;  /* 0x0000001729297220 */ /* 0x080fe20000400000 */
[----:B------:R-:W-:Y:S01]  /*4cf0*/  ISETP.GT.AND P0, PT, R4, 0x11, PT ;  /* 0x000000110400780c */ /* 0x000fe20003f04270 */
[----:B------:R-:W-:Y:S01]  /*4d00*/  @P2 STG.E.U16 desc[UR36][R8.64+0x10], R30 ;  /* 0x0000101e08002986 */ /* 0x000fe2000c101524 */
[----:B------:R-:W-:Y:S01]  /*4d10*/  F2FP.F16.F32.PACK_AB R32, RZ, R32 ;  /* 0x00000020ff20723e */ /* 0x000fe200000000ff */
[-C--:B------:R-:W-:Y:S01]  /*4d20*/  FMUL R42, R42, R23.reuse ;  /* 0x000000172a2a7220 */ /* 0x080fe20000400000 */
[----:B------:R-:W-:Y:S01]  /*4d30*/  ISETP.GT.AND P5, PT, R3, RZ, P0 ;  /* 0x000000ff0300720c */ /* 0x000fe200007a4270 */
[-C--:B------:R-:W-:Y:S01]  /*4d40*/  FMUL R43, R43, R23.reuse ;  /* 0x000000172b2b7220 */ /* 0x080fe20000400000 */
[----:B------:R-:W-:Y:S01]  /*4d50*/  ISETP.GT.AND P2, PT, R3, 0x8, P1 ;  /* 0x000000080300780c */ /* 0x000fe20000f44270 */
[-C--:B------:R-:W-:Y:S01]  /*4d60*/  FMUL R44, R44, R23.reuse ;  /* 0x000000172c2c7220 */ /* 0x080fe20000400000 */
[----:B------:R-:W-:Y:S01]  /*4d70*/  ISETP.GT.AND P1, PT, R4, 0x18, PT ;  /* 0x000000180400780c */ /* 0x000fe20003f24270 */
[----:B------:R-:W-:Y:S01]  /*4d80*/  FMUL R45, R45, R23 ;  /* 0x000000172d2d7220 */ /* 0x000fe20000400000 */
[----:B------:R-:W-:Y:S01]  /*4d90*/  F2FP.F16.F32.PACK_AB R33, RZ, R33 ;  /* 0x00000021ff21723e */ /* 0x000fe200000000ff */
[----:B------:R-:W-:Y:S01]  /*4da0*/  @P3 STG.E.U16 desc[UR36][R8.64+0x12], R31 ;  /* 0x0000121f08003986 */ /* 0x000fe2000c101524 */
[C---:B------:R-:W-:Y:S01]  /*4db0*/  ISETP.GT.AND P3, PT, R3.reuse, 0x8, P0 ;  /* 0x000000080300780c */ /* 0x040fe20000764270 */
[-C--:B------:R-:W-:Y:S01]  /*4dc0*/  FMUL R46, R46, R23.reuse ;  /* 0x000000172e2e7220 */ /* 0x080fe20000400000 */
[----:B------:R-:W-:Y:S01]  /*4dd0*/  ISETP.GT.AND P0, PT, R4, 0x19, PT ;  /* 0x000000190400780c */ /* 0x000fe20003f04270 */
[----:B------:R-:W-:Y:S01]  /*4de0*/  @P4 STG.E.U16 desc[UR36][R6.64+0x20], R32 ;  /* 0x0000202006004986 */ /* 0x000fe2000c101524 */
[----:B------:R-:W-:Y:S01]  /*4df0*/  ISETP.GT.AND P4, PT, R3, RZ, P1 ;  /* 0x000000ff0300720c */ /* 0x000fe20000f84270 */
[-C--:B------:R-:W-:Y:S01]  /*4e00*/  FMUL R47, R47, R23.reuse ;  /* 0x000000172f2f7220 */ /* 0x080fe20000400000 */
[----:B------:R-:W-:Y:S01]  /*4e10*/  F2FP.F16.F32.PACK_AB R34, RZ, R34 ;  /* 0x00000022ff22723e */ /* 0x000fe200000000ff */
[----:B------:R-:W-:Y:S01]  /*4e20*/  @P5 STG.E.U16 desc[UR36][R6.64+0x22], R33 ;  /* 0x0000222106005986 */ /* 0x000fe2000c101524 */
[----:B------:R-:W-:Y:S01]  /*4e30*/  ISETP.GT.AND P5, PT, R3, RZ, P0 ;  /* 0x000000ff0300720c */ /* 0x000fe200007a4270 */
[----:B------:R-:W-:Y:S01]  /*4e40*/  FMUL R48, R48, R23 ;  /* 0x0000001730307220 */ /* 0x000fe20000400000 */
[----:B------:R-:W-:Y:S01]  /*4e50*/  F2FP.F16.F32.PACK_AB R35, RZ, R35 ;  /* 0x00000023ff23723e */ /* 0x000fe200000000ff */
[----:B------:R-:W-:Y:S01]  /*4e60*/  @P2 STG.E.U16 desc[UR36][R8.64+0x20], R34 ;  /* 0x0000202208002986 */ /* 0x000fe2000c101524 */
[----:B------:R-:W-:Y:S01]  /*4e70*/  F2FP.F16.F32.PACK_AB R36, RZ, R36 ;  /* 0x00000024ff24723e */ /* 0x000fe200000000ff */
[-C--:B------:R-:W-:Y:S01]  /*4e80*/  FMUL R49, R49, R23.reuse ;  /* 0x0000001731317220 */ /* 0x080fe20000400000 */
[C---:B------:R-:W-:Y:S01]  /*4e90*/  ISETP.GT.AND P2, PT, R3.reuse, 0x8, P1 ;  /* 0x000000080300780c */ /* 0x040fe20000f44270 */
[----:B------:R-:W-:Y:S01]  /*4ea0*/  @P3 STG.E.U16 desc[UR36][R8.64+0x22], R35 ;  /* 0x0000222308003986 */ /* 0x000fe2000c101524 */
[----:B------:R-:W-:Y:S01]  /*4eb0*/  ISETP.GT.AND P1, PT, R4, 0x20, PT ;  /* 0x000000200400780c */ /* 0x000fe20003f24270 */
[----:B------:R-:W-:Y:S01]  /*4ec0*/  FMUL R50, R50, R23 ;  /* 0x0000001732327220 */ /* 0x000fe20000400000 */
[----:B------:R-:W-:Y:S01]  /*4ed0*/  F2FP.F16.F32.PACK_AB R37, RZ, R37 ;  /* 0x00000025ff25723e */ /* 0x000fe200000000ff */
[----:B------:R-:W-:Y:S01]  /*4ee0*/  @P4 STG.E.U16 desc[UR36][R6.64+0x30], R36 ;  /* 0x0000302406004986 */ /* 0x000fe2000c101524 */
[----:B------:R-:W-:Y:S01]  /*4ef0*/  ISETP.GT.AND P3, PT, R3, 0x8, P0 ;  /* 0x000000080300780c */ /* 0x000fe20000764270 */
[-C--:B------:R-:W-:Y:S01]  /*4f00*/  FMUL R51, R51, R23.reuse ;  /* 0x0000001733337220 */ /* 0x080fe20000400000 */
[----:B------:R-:W-:Y:S01]  /*4f10*/  ISETP.GT.AND P0, PT, R4, 0x21, PT ;  /* 0x000000210400780c */ /* 0x000fe20003f04270 */
[----:B------:R-:W-:Y:S01]  /*4f20*/  @P5 STG.E.U16 desc[UR36][R6.64+0x32], R37 ;  /* 0x0000322506005986 */ /* 0x000fe2000c101524 */
[----:B------:R-:W-:Y:S01]  /*4f30*/  ISETP.GT.AND P4, PT, R3, RZ, P1 ;  /* 0x000000ff0300720c */ /* 0x000fe20000f84270 */
[-C--:B------:R-:W-:Y:S01]  /*4f40*/  FMUL R52, R52, R23.reuse ;  /* 0x0000001734347220 */ /* 0x080fe20000400000 */
[----:B------:R-:W-:Y:S01]  /*4f50*/  F2FP.F16.F32.PACK_AB R38, RZ, R38 ;  /* 0x00000026ff26723e */ /* 0x000fe200000000ff */
[-C--:B------:R-:W-:Y:S01]  /*4f60*/  FMUL R53, R53, R23.reuse ;  /* 0x0000001735357220 */ /* 0x080fe20000400000 */
        /* <DEDUP_REMOVED lines=113> */
[----:B------:R-:W-:Y:S01]  /*5680*/  FMUL R87, R87, R23 ;  /* 0x0000001757577220 */ /* 0x000fe20000400000 */
[----:B------:R-:W-:Y:S01]  /*5690*/  ISETP.GT.AND P0, PT, R4, 0x51, PT ;  /* 0x000000510400780c */ /* 0x000fe20003f04270 */
[----:B------:R-:W-:Y:S01]  /*56a0*/  @P5 STG.E.U16 desc[UR36][R6.64+0x92], R61 ;  /* 0x0000923d06005986 */ /* 0x000fe2000c101524 */
[----:B------:R-:W-:-:S02]  /*56b0*/  ISETP.GT.AND P4, PT, R3, RZ, P1 ;  /* 0x000000ff0300720c */ /* 0x000fc40000f84270 */
[----:B------:R-:W-:Y:S02]  /*56c0*/  F2FP.F16.F32.PACK_AB R62, RZ, R62 ;  /* 0x0000003eff3e723e */ /* 0x000fe400000000ff */
[C---:B------:R-:W-:Y:S02]  /*56d0*/  ISETP.GT.AND P5, PT, R3.reuse, RZ, P0 ;  /* 0x000000ff0300720c */ /* 0x040fe400007a4270 */
[----:B------:R-:W-:Y:S01]  /*56e0*/  F2FP.F16.F32.PACK_AB R63, RZ, R63 ;  /* 0x0000003fff3f723e */ /* 0x000fe200000000ff */
[----:B------:R-:W-:Y:S01]  /*56f0*/  @P2 STG.E.U16 desc[UR36][R8.64+0x90], R62 ;  /* 0x0000903e08002986 */ /* 0x000fe2000c101524 */
[----:B------:R-:W-:Y:S02]  /*5700*/  F2FP.F16.F32.PACK_AB R64, RZ, R64 ;  /* 0x00000040ff40723e */ /* 0x000fe400000000ff */
[----:B------:R-:W-:Y:S01]  /*5710*/  ISETP.GT.AND P2, PT, R3, 0x8, P1 ;  /* 0x000000080300780c */ /* 0x000fe20000f44270 */
[----:B------:R-:W-:Y:S01]  /*5720*/  @P3 STG.E.U16 desc[UR36][R8.64+0x92], R63 ;  /* 0x0000923f08003986 */ /* 0x000fe2000c101524 */
[----:B------:R-:W-:-:S02]  /*5730*/  ISETP.GT.AND P1, PT, R4, 0x58, PT ;  /* 0x000000580400780c */ /* 0x000fc40003f24270 */
[----:B------:R-:W-:Y:S01]  /*5740*/  F2FP.F16.F32.PACK_AB R65, RZ, R65 ;  /* 0x00000041ff41723e */ /* 0x000fe200000000ff */
[----:B------:R-:W-:Y:S01]  /*5750*/  @P4 STG.E.U16 desc[UR36][R6.64+0xa0], R64 ;  /* 0x0000a04006004986 */ /* 0x000fe2000c101524 */
[C---:B------:R-:W-:Y:S02]  /*5760*/  ISETP.GT.AND P3, PT, R3.reuse, 0x8, P0 ;  /* 0x000000080300780c */ /* 0x040fe40000764270 */
[----:B------:R-:W-:Y:S01]  /*5770*/  ISETP.GT.AND P0, PT, R4, 0x59, PT ;  /* 0x000000590400780c */ /* 0x000fe20003f04270 */
[----:B------:R-:W-:Y:S01]  /*5780*/  @P5 STG.E.U16 desc[UR36][R6.64+0xa2], R65 ;  /* 0x0000a24106005986 */ /* 0x000fe2000c101524 */
[C---:B------:R-:W-:Y:S02]  /*5790*/  ISETP.GT.AND P4, PT, R3.reuse, RZ, P1 ;  /* 0x000000ff0300720c */ /* 0x040fe40000f84270 */
[----:B------:R-:W-:Y:S02]  /*57a0*/  F2FP.F16.F32.PACK_AB R66, RZ, R66 ;  /* 0x00000042ff42723e */ /* 0x000fe400000000ff */
[----:B------:R-:W-:-:S02]  /*57b0*/  ISETP.GT.AND P5, PT, R3, RZ, P0 ;  /* 0x000000ff0300720c */ /* 0x000fc400007a4270 */
[----:B------:R-:W-:Y:S01]  /*57c0*/  F2FP.F16.F32.PACK_AB R67, RZ, R67 ;  /* 0x00000043ff43723e */ /* 0x000fe200000000ff */
[----:B------:R-:W-:Y:S01]  /*57d0*/  @P2 STG.E.U16 desc[UR36][R8.64+0xa0], R66 ;  /* 0x0000a04208002986 */ /* 0x000fe2000c101524 */
[----:B------:R-:W-:Y:S02]  /*57e0*/  F2FP.F16.F32.PACK_AB R68, RZ, R68 ;  /* 0x00000044ff44723e */ /* 0x000fe400000000ff */
[C---:B------:R-:W-:Y:S01]  /*57f0*/  ISETP.GT.AND P2, PT, R3.reuse, 0x8, P1 ;  /* 0x000000080300780c */ /* 0x040fe20000f44270 */
[----:B------:R-:W-:Y:S01]  /*5800*/  @P3 STG.E.U16 desc[UR36][R8.64+0xa2], R67 ;  /* 0x0000a24308003986 */ /* 0x000fe2000c101524 */
[----:B------:R-:W-:Y:S02]  /*5810*/  ISETP.GT.AND P1, PT, R4, 0x60, PT ;  /* 0x000000600400780c */ /* 0x000fe40003f24270 */
[----:B------:R-:W-:Y:S01]  /*5820*/  F2FP.F16.F32.PACK_AB R69, RZ, R69 ;  /* 0x00000045ff45723e */ /* 0x000fe200000000ff */
[----:B------:R-:W-:Y:S01]  /*5830*/  @P4 STG.E.U16 desc[UR36][R6.64+0xb0], R68 ;  /* 0x0000b04406004986 */ /* 0x000fe2000c101524 */
[----:B------:R-:W-:-:S02]  /*5840*/  ISETP.GT.AND P3, PT, R3, 0x8, P0 ;  /* 0x000000080300780c */ /* 0x000fc40000764270 */
[----:B------:R-:W-:Y:S01]  /*5850*/  ISETP.GT.AND P0, PT, R4, 0x61, PT ;  /* 0x000000610400780c */ /* 0x000fe20003f04270 */
[----:B------:R-:W-:Y:S01]  /*5860*/  @P5 STG.E.U16 desc[UR36][R6.64+0xb2], R69 ;  /* 0x0000b24506005986 */ /* 0x000fe2000c101524 */
[C---:B------:R-:W-:Y:S02]  /*5870*/  ISETP.GT.AND P4, PT, R3.reuse, RZ, P1 ;  /* 0x000000ff0300720c */ /* 0x040fe40000f84270 */
[----:B------:R-:W-:Y:S02]  /*5880*/  ISETP.GT.AND P5, PT, R3, RZ, P0 ;  /* 0x000000ff0300720c */ /* 0x000fe400007a4270 */
[----:B------:R-:W-:Y:S02]  /*5890*/  F2FP.F16.F32.PACK_AB R70, RZ, R70 ;  /* 0x00000046ff46723e */ /* 0x000fe400000000ff */
[----:B------:R-:W-:Y:S02]  /*58a0*/  F2FP.F16.F32.PACK_AB R71, RZ, R71 ;  /* 0x00000047ff47723e */ /* 0x000fe400000000ff */
[----:B------:R-:W-:Y:S01]  /*58b0*/  F2FP.F16.F32.PACK_AB R72, RZ, R72 ;  /* 0x00000048ff48723e */ /* 0x000fe200000000ff */
[----:B------:R-:W-:Y:S01]  /*58c0*/  @P2 STG.E.U16 desc[UR36][R8.64+0xb0], R70 ;  /* 0x0000b04608002986 */ /* 0x000fe2000c101524 */
[----:B------:R-:W-:-:S02]  /*58d0*/  F2FP.F16.F32.PACK_AB R73, RZ, R73 ;  /* 0x00000049ff49723e */ /* 0x000fc400000000ff */
[C---:B------:R-:W-:Y:S01]  /*58e0*/  ISETP.GT.AND P1, PT, R3.reuse, 0x8, P1 ;  /* 0x000000080300780c */ /* 0x040fe20000f24270 */
[----:B------:R-:W-:Y:S01]  /*58f0*/  @P3 STG.E.U16 desc[UR36][R8.64+0xb2], R71 ;  /* 0x0000b24708003986 */ /* 0x000fe2000c101524 */
[C---:B------:R-:W-:Y:S02]  /*5900*/  ISETP.GT.AND P2, PT, R3.reuse, 0x8, P0 ;  /* 0x000000080300780c */ /* 0x040fe40000744270 */
[C---:B------:R-:W-:Y:S01]  /*5910*/  ISETP.GT.AND P0, PT, R4.reuse, 0x69, PT ;  /* 0x000000690400780c */ /* 0x040fe20003f04270 */
[----:B------:R-:W-:Y:S01]  /*5920*/  @P4 STG.E.U16 desc[UR36][R6.64+0xc0], R72 ;  /* 0x0000c04806004986 */ /* 0x000fe2000c101524 */
[----:B------:R-:W-:Y:S02]  /*5930*/  ISETP.GT.AND P4, PT, R4, 0x68, PT ;  /* 0x000000680400780c */ /* 0x000fe40003f84270 */
[----:B------:R-:W-:Y:S01]  /*5940*/  F2FP.F16.F32.PACK_AB R74, RZ, R74 ;  /* 0x0000004aff4a723e */ /* 0x000fe200000000ff */
[----:B------:R-:W-:Y:S01]  /*5950*/  @P5 STG.E.U16 desc[UR36][R6.64+0xc2], R73 ;  /* 0x0000c24906005986 */ /* 0x000fe2000c101524 */
[----:B------:R-:W-:-:S02]  /*5960*/  ISETP.GT.AND P5, PT, R3, RZ, P4 ;  /* 0x000000ff0300720c */ /* 0x000fc400027a4270 */
[C---:B------:R-:W-:Y:S01]  /*5970*/  ISETP.GT.AND P3, PT, R3.reuse, RZ, P0 ;  /* 0x000000ff0300720c */ /* 0x040fe20000764270 */
[----:B------:R-:W-:Y:S01]  /*5980*/  @P1 STG.E.U16 desc[UR36][R8.64+0xc0], R74 ;  /* 0x0000c04a08001986 */ /* 0x000fe2000c101524 */
[----:B------:R-:W-:Y:S02]  /*5990*/  F2FP.F16.F32.PACK_AB R75, RZ, R75 ;  /* 0x0000004bff4b723e */ /* 0x000fe400000000ff */
[----:B------:R-:W-:Y:S02]  /*59a0*/  F2FP.F16.F32.PACK_AB R76, RZ, R76 ;  /* 0x0000004cff4c723e */ /* 0x000fe400000000ff */
[C---:B------:R-:W-:Y:S01]  /*59b0*/  ISETP.GT.AND P4, PT, R3.reuse, 0x8, P4 ;  /* 0x000000080300780c */ /* 0x040fe20002784270 */
[----:B------:R-:W-:Y:S01]  /*59c0*/  @P2 STG.E.U16 desc[UR36][R8.64+0xc2], R75 ;  /* 0x0000c24b08002986 */ /* 0x000fe2000c101524 */
[----:B------:R-:W-:Y:S02]  /*59d0*/  F2FP.F16.F32.PACK_AB R77, RZ, R77 ;  /* 0x0000004dff4d723e */ /* 0x000fe400000000ff */
[----:B------:R-:W-:Y:S01]  /*59e0*/  ISETP.GT.AND P2, PT, R4, 0x71, PT ;  /* 0x000000710400780c */ /* 0x000fe20003f44270 */
[----:B------:R-:W-:Y:S01]  /*59f0*/  @P5 STG.E.U16 desc[UR36][R6.64+0xd0], R76 ;  /* 0x0000d04c06005986 */ /* 0x000fe2000c101524 */
[----:B------:R-:W-:-:S02]  /*5a00*/  ISETP.GT.AND P5, PT, R3, 0x8, P0 ;  /* 0x000000080300780c */ /* 0x000fc400007a4270 */
[C---:B------:R-:W-:Y:S01]  /*5a10*/  ISETP.GT.AND P1, PT, R4.reuse, 0x78, PT ;  /* 0x000000780400780c */ /* 0x040fe20003f24270 */
[----:B------:R-:W-:Y:S01]  /*5a20*/  @P3 STG.E.U16 desc[UR36][R6.64+0xd2], R77 ;  /* 0x0000d24d06003986 */ /* 0x000fe2000c101524 */
[C---:B------:R-:W-:Y:S02]  /*5a30*/  ISETP.GT.AND P3, PT, R4.reuse, 0x70, PT ;  /* 0x000000700400780c */ /* 0x040fe40003f64270 */
[----:B------:R-:W-:Y:S01]  /*5a40*/  ISETP.GT.AND P0, PT, R4, 0x79, PT ;  /* 0x000000790400780c */ /* 0x000fe20003f04270 */
[----:B------:R-:W-:Y:S01]  /*5a50*/  @P4 IMAD.MOV.U32 R4, RZ, RZ, R8 ;  /* 0x000000ffff044224 */ /* 0x000fe200078e0008 */
[----:B------:R-:W-:Y:S01]  /*5a60*/  F2FP.F16.F32.PACK_AB R78, RZ, R78 ;  /* 0x0000004eff4e723e */ /* 0x000fe200000000ff */
[----:B------:R-:W-:Y:S01]  /*5a70*/  @P4 IMAD.MOV.U32 R5, RZ, RZ, R9 ;  /* 0x000000ffff054224 */ /* 0x000fe200078e0009 */
[----:B------:R-:W-:Y:S02]  /*5a80*/  F2FP.F16.F32.PACK_AB R79, RZ, R79 ;  /* 0x0000004fff4f723e */ /* 0x000fe400000000ff */
[----:B------:R-:W-:-:S02]  /*5a90*/  F2FP.F16.F32.PACK_AB R80, RZ, R80 ;  /* 0x00000050ff50723e */ /* 0x000fc400000000ff */
[----:B------:R0:W-:Y:S01]  /*5aa0*/  @P4 STG.E.U16 desc[UR36][R4.64+0xd0], R78 ;  /* 0x0000d04e04004986 */ /* 0x0001e2000c101524 */
[C---:B------:R-:W-:Y:S02]  /*5ab0*/  ISETP.GT.AND P4, PT, R3.reuse, RZ, P2 ;  /* 0x000000ff0300720c */ /* 0x040fe40001784270 */
[----:B------:R-:W-:Y:S02]  /*5ac0*/  F2FP.F16.F32.PACK_AB R81, RZ, R81 ;  /* 0x00000051ff51723e */ /* 0x000fe400000000ff */
[----:B------:R-:W-:Y:S02]  /*5ad0*/  ISETP.GT.AND P2, PT, R3, 0x8, P2 ;  /* 0x000000080300780c */ /* 0x000fe40001744270 */
[----:B------:R-:W-:Y:S02]  /*5ae0*/  F2FP.F16.F32.PACK_AB R82, RZ, R82 ;  /* 0x00000052ff52723e */ /* 0x000fe400000000ff */
[----:B------:R-:W-:Y:S02]  /*5af0*/  F2FP.F16.F32.PACK_AB R83, RZ, R83 ;  /* 0x00000053ff53723e */ /* 0x000fe400000000ff */
[----:B------:R-:W-:Y:S01]  /*5b00*/  F2FP.F16.F32.PACK_AB R84, RZ, R84 ;  /* 0x00000054ff54723e */ /* 0x000fe200000000ff */
[----:B0-----:R-:W-:Y:S01]  /*5b10*/  @P5 IMAD.MOV.U32 R4, RZ, RZ, R8 ;  /* 0x000000ffff045224 */ /* 0x001fe200078e0008 */
[----:B------:R-:W-:Y:S01]  /*5b20*/  F2FP.F16.F32.PACK_AB R85, RZ, R85 ;  /* 0x00000055ff55723e */ /* 0x000fe200000000ff */
[----:B------:R-:W-:Y:S01]  /*5b30*/  @P5 IMAD.MOV.U32 R5, RZ, RZ, R9 ;  /* 0x000000ffff055224 */ /* 0x000fe200078e0009 */
[----:B------:R-:W-:-:S02]  /*5b40*/  F2FP.F16.F32.PACK_AB R86, RZ, R86 ;  /* 0x00000056ff56723e */ /* 0x000fc400000000ff */
[----:B------:R-:W-:Y:S02]  /*5b50*/  F2FP.F16.F32.PACK_AB R87, RZ, R87 ;  /* 0x00000057ff57723e */ /* 0x000fe400000000ff */
[----:B------:R0:W-:Y:S01]  /*5b60*/  @P5 STG.E.U16 desc[UR36][R4.64+0xd2], R79 ;  /* 0x0000d24f04005986 */ /* 0x0001e2000c101524 */
[C---:B------:R-:W-:Y:S02]  /*5b70*/  ISETP.GT.AND P5, PT, R3.reuse, RZ, P3 ;  /* 0x000000ff0300720c */ /* 0x040fe40001fa4270 */
[----:B------:R-:W-:-:S11]  /*5b80*/  ISETP.GT.AND P3, PT, R3, 0x8, P3 ;  /* 0x000000080300780c */ /* 0x000fd60001f64270 */
[----:B0-----:R-:W-:Y:S02]  /*5b90*/  @P5 IMAD.MOV.U32 R4, RZ, RZ, R6 ;  /* 0x000000ffff045224 */ /* 0x001fe400078e0006 */
[----:B------:R-:W-:-:S05]  /*5ba0*/  @P5 IMAD.MOV.U32 R5, RZ, RZ, R7 ;  /* 0x000000ffff055224 */ /* 0x000fca00078e0007 */
[----:B------:R0:W-:Y:S01]  /*5bb0*/  @P5 STG.E.U16 desc[UR36][R4.64+0xe0], R80 ;  /* 0x0000e05004005986 */ /* 0x0001e2000c101524 */
[C---:B------:R-:W-:Y:S02]  /*5bc0*/  ISETP.GT.AND P5, PT, R3.reuse, RZ, P0 ;  /* 0x000000ff0300720c */ /* 0x040fe400007a4270 */
[----:B------:R-:W-:Y:S01]  /*5bd0*/  ISETP.GT.AND P0, PT, R3, 0x8, P0 ;  /* 0x000000080300780c */ /* 0x000fe20000704270 */
[----:B0-----:R-:W-:Y:S02]  /*5be0*/  @P4 IMAD.MOV.U32 R4, RZ, RZ, R6 ;  /* 0x000000ffff044224 */ /* 0x001fe400078e0006 */
[----:B------:R-:W-:-:S05]  /*5bf0*/  @P4 IMAD.MOV.U32 R5, RZ, RZ, R7 ;  /* 0x000000ffff054224 */ /* 0x000fca00078e0007 */
[----:B------:R0:W-:Y:S01]  /*5c00*/  @P4 STG.E.U16 desc[UR36][R4.64+0xe2], R81 ;  /* 0x0000e25104004986 */ /* 0x0001e2000c101524 */
[C---:B------:R-:W-:Y:S02]  /*5c10*/  ISETP.GT.AND P4, PT, R3.reuse, RZ, P1 ;  /* 0x000000ff0300720c */ /* 0x040fe40000f84270 */
[----:B------:R-:W-:Y:S01]  /*5c20*/  ISETP.GT.AND P1, PT, R3, 0x8, P1 ;  /* 0x000000080300780c */ /* 0x000fe20000f24270 */
[----:B0-----:R-:W-:Y:S02]  /*5c30*/  @P3 IMAD.MOV.U32 R4, RZ, RZ, R8 ;  /* 0x000000ffff043224 */ /* 0x001fe400078e0008 */
[----:B------:R-:W-:-:S05]  /*5c40*/  @P3 IMAD.MOV.U32 R5, RZ, RZ, R9 ;  /* 0x000000ffff053224 */ /* 0x000fca00078e0009 */
[----:B------:R0:W-:Y:S02]  /*5c50*/  @P3 STG.E.U16 desc[UR36][R4.64+0xe0], R82 ;  /* 0x0000e05204003986 */ /* 0x0001e4000c101524 */
[----:B0-----:R-:W-:Y:S02]  /*5c60*/  @P2 IMAD.MOV.U32 R4, RZ, RZ, R8 ;  /* 0x000000ffff042224 */ /* 0x001fe400078e0008 */
[----:B------:R-:W-:-:S05]  /*5c70*/  @P2 IMAD.MOV.U32 R5, RZ, RZ, R9 ;  /* 0x000000ffff052224 */ /* 0x000fca00078e0009 */
[----:B------:R0:W-:Y:S02]  /*5c80*/  @P2 STG.E.U16 desc[UR36][R4.64+0xe2], R83 ;  /* 0x0000e25304002986 */ /* 0x0001e4000c101524 */
[----:B0-----:R-:W-:Y:S02]  /*5c90*/  @P4 IMAD.MOV.U32 R4, RZ, RZ, R6 ;  /* 0x000000ffff044224 */ /* 0x001fe400078e0006 */
[----:B------:R-:W-:-:S05]  /*5ca0*/  @P4 IMAD.MOV.U32 R5, RZ, RZ, R7 ;  /* 0x000000ffff054224 */ /* 0x000fca00078e0007 */
[----:B------:R0:W-:Y:S04]  /*5cb0*/  @P4 STG.E.U16 desc[UR36][R4.64+0xf0], R84 ;  /* 0x0000f05404004986 */ /* 0x0001e8000c101524 */
[----:B------:R1:W-:Y:S01]  /*5cc0*/  @P5 STG.E.U16 desc[UR36][R6.64+0xf2], R85 ;  /* 0x0000f25506005986 */ /* 0x0003e2000c101524 */
[----:B0-----:R-:W-:Y:S02]  /*5cd0*/  @P1 IMAD.MOV.U32 R4, RZ, RZ, R8 ;  /* 0x000000ffff041224 */ /* 0x001fe400078e0008 */
[----:B------:R-:W-:-:S05]  /*5ce0*/  @P1 IMAD.MOV.U32 R5, RZ, RZ, R9 ;  /* 0x000000ffff051224 */ /* 0x000fca00078e0009 */
[----:B------:R1:W-:Y:S04]  /*5cf0*/  @P1 STG.E.U16 desc[UR36][R4.64+0xf0], R86 ;  /* 0x0000f05604001986 */ /* 0x0003e8000c101524 */
[----:B------:R1:W-:Y:S02]  /*5d00*/  @P0 STG.E.U16 desc[UR36][R8.64+0xf2], R87 ;  /* 0x0000f25708000986 */ /* 0x0003e4000c101524 */
.L_x_155:
[----:B------:R-:W-:Y:S05]  /*5d10*/  BSYNC B0 ;  /* 0x0000000000007941 */ /* 0x000fea0003800000 */
.L_x_29:
[----:B------:R-:W-:Y:S01]  /*5d20*/  ULDC UR4, c[0x0][0xc] ;  /* 0x0000030000047ab9 */ /* 0x000fe20000000800 */
[----:B------:R-:W-:Y:S01]  /*5d30*/  ULDC UR5, c[0x0][0x10] ;  /* 0x0000040000057ab9 */ /* 0x000fe20000000800 */
[----:B------:R-:W0:Y:S01]  /*5d40*/  LDC R3, c[0x0][0x14] ;  /* 0x00000500ff037b82 */ /* 0x000e220000000800 */
[----:B------:R-:W-:Y:S01]  /*5d50*/  UIMAD.WIDE.U32 UR4, UR4, UR5, URZ ;  /* 0x00000005040472a5 */ /* 0x000fe2000f8e003f */
[----:B------:R-:W-:Y:S02]  /*5d60*/  IMAD.MOV.U32 R92, RZ, RZ, -0x1 ;  /* 0xffffffffff5c7424 */ /* 0x000fe400078e00ff */
[----:B------:R-:W-:-:S03]  /*5d70*/  IMAD.MOV.U32 R89, RZ, RZ, -0x1 ;  /* 0xffffffffff597424 */ /* 0x000fc600078e00ff */
[----:B0-----:R-:W-:-:S04]  /*5d80*/  IMAD.WIDE.U32 R16, R3, UR4, R16 ;  /* 0x0000000403107c25 */ /* 0x001fc8000f8e0010 */
[----:B------:R-:W-:Y:S01]  /*5d90*/  IMAD R3, R3, UR5, RZ ;  /* 0x0000000503037c24 */ /* 0x000fe2000f8e02ff */
[----:B------:R-:W-:Y:S02]  /*5da0*/  ULDC.64 UR4, c[0x0][0x650] ;  /* 0x0001940000047ab9 */ /* 0x000fe40000000a00 */
[----:B------:R-:W-:Y:S01]  /*5db0*/  ISETP.GE.U32.AND P0, PT, R16, UR4, PT ;  /* 0x0000000410007c0c */ /* 0x000fe2000bf06070 */
[--C-:B------:R-:W-:Y:S01]  /*5dc0*/  IMAD.IADD R17, R17, 0x1, R3.reuse ;  /* 0x0000000111117824 */ /* 0x100fe200078e0203 */
[----:B------:R-:W-:-:S04]  /*5dd0*/  PRMT R3, RZ, 0x7610, R3 ;  /* 0x00007610ff037816 */ /* 0x000fc80000000003 */
[----:B------:R-:W-:-:S13]  /*5de0*/  ISETP.GE.U32.AND.EX P0, PT, R17, UR5, PT, P0 ;  /* 0x0000000511007c0c */ /* 0x000fda000bf06100 */
[----:B------:R-:W-:Y:S05]  /*5df0*/  @P0 BRA `(.L_x_156) ;  /* 0x0000000400640947 */ /* 0x000fea0003800000 */
[----:B---3--:R-:W0:Y:S01]  /*5e00*/  S2R R12, SR_CTAID.X ;  /* 0x00000000000c7919 */ /* 0x008e220000002500 */
[----:B------:R-:W3:Y:S01]  /*5e10*/  LDC.64 R10, c[0x0][0x628] ;  /* 0x00018a00ff0a7b82 */ /* 0x000ee20000000a00 */
[----:B------:R-:W-:Y:S01]  /*5e20*/  ULDC UR4, c[0x0][0x150] ;  /* 0x0000540000047ab9 */ /* 0x000fe20000000800 */
[----:B-12-4-:R-:W-:Y:S01]  /*5e30*/  IMAD.MOV.U32 R8, RZ, RZ, R16 ;  /* 0x000000ffff087224 */ /* 0x016fe200078e0010 */
[----:B-----5:R-:W1:Y:S01]  /*5e40*/  S2R R24, SR_CTAID.Y ;  /* 0x0000000000187919 */ /* 0x020e620000002600 */
[----:B------:R-:W-:-:S04]  /*5e50*/  IMAD.MOV.U32 R9, RZ, RZ, R17 ;  /* 0x000000ffff097224 */ /* 0x000fc800078e0011 */
[----:B------:R-:W2:Y:S08]  /*5e60*/  LDC R21, c[0x0][0x144] ;  /* 0x00005100ff157b82 */ /* 0x000eb00000000800 */
[----:B------:R-:W4:Y:S08]  /*5e70*/  LDC R0, c[0x0][0x630] ;  /* 0x00018c00ff007b82 */ /* 0x000f300000000800 */
[----:B------:R-:W1:Y:S01]  /*5e80*/  LDC.64 R14, c[0x0][0x620] ;  /* 0x00018800ff0e7b82 */ /* 0x000e620000000a00 */
[----:B---3--:R-:W-:-:S04]  /*5e90*/  ISETP.NE.U32.AND P0, PT, R10, RZ, PT ;  /* 0x000000ff0a00720c */ /* 0x008fc80003f05070 */
[----:B------:R-:W-:Y:S02]  /*5ea0*/  ISETP.NE.AND.EX P0, PT, R11, RZ, PT, P0 ;  /* 0x000000ff0b00720c */ /* 0x000fe40003f05300 */
[----:B0-----:R-:W-:-:S05]  /*5eb0*/  I2FP.F32.U32 R3, R12 ;  /* 0x0000000c00037245 */ /* 0x001fca0000201000 */
[----:B------:R-:W-:-:S04]  /*5ec0*/  FMUL R3, R3, UR4 ;  /* 0x0000000403037c20 */ /* 0x000fc80008400000 */
[----:B------:R0:W3:Y:S02]  /*5ed0*/  F2I.U32.TRUNC.NTZ R20, R3 ;  /* 0x0000000300147305 */ /* 0x0000e4000020f000 */
[----:B--2-4-:R-:W-:Y:S05]  /*5ee0*/  @!P0 BRA `(.L_x_157) ;  /* 0x0000000000288947 */ /* 0x014fea0003800000 */
[----:B0-----:R-:W0:Y:S02]  /*5ef0*/  LDC R3, c[0x0][0x634] ;  /* 0x00018d00ff037b82 */ /* 0x001e240000000800 */
        /* <DEDUP_REMOVED lines=9> */
.L_x_157:
[----:B------:R-:W2:Y:S01]  /*5f90*/  LDC.64 R28, c[0x0][0x640] ;  /* 0x00019000ff1c7b82 */ /* 0x000ea20000000a00 */
[-CC-:B------:R-:W-:Y:S01]  /*5fa0*/  SHF.R.U64 R89, R8, R0.reuse, R9.reuse ;  /* 0x0000000008597219 */ /* 0x180fe20000001209 */
[----:B---3--:R-:W-:Y:S01]  /*5fb0*/  IMAD.MOV R20, RZ, RZ, -R20 ;  /* 0x000000ffff147224 */ /* 0x008fe200078e0a14 */
[----:B------:R-:W-:Y:S01]  /*5fc0*/  SHF.R.U32.HI R0, RZ, R0, R9 ;  /* 0x00000000ff007219 */ /* 0x000fe20000011609 */
[----:B------:R-:W-:Y:S01]  /*5fd0*/  ULDC UR4, c[0x0][0x154] ;  /* 0x0000550000047ab9 */ /* 0x000fe20000000800 */
[----:B0-----:R-:W-:Y:S01]  /*5fe0*/  IADD3 R3, P0, RZ, -R89, RZ ;  /* 0x80000059ff037210 */ /* 0x001fe20007f1e0ff */
[----:B------:R-:W-:Y:S02]  /*5ff0*/  IMAD R21, R21, R20, R12 ;  /* 0x0000001415157224 */ /* 0x000fe400078e020c */
[----:B------:R-:W0:Y:S01]  /*6000*/  LDC R6, c[0x0][0x618] ;  /* 0x00018600ff067b82 */ /* 0x000e220000000800 */
[----:B------:R-:W-:Y:S02]  /*6010*/  IMAD.MOV.U32 R7, RZ, RZ, 0x1 ;  /* 0x00000001ff077424 */ /* 0x000fe400078e00ff */
[----:B------:R-:W-:-:S04]  /*6020*/  IMAD.X R5, RZ, RZ, ~R0, P0 ;  /* 0x000000ffff057224 */ /* 0x000fc800000e0e00 */
[-C--:B-1----:R-:W-:Y:S01]  /*6030*/  IMAD R0, R5, R14.reuse, RZ ;  /* 0x0000000e05007224 */ /* 0x082fe200078e02ff */
[----:B------:R-:W1:Y:S01]  /*6040*/  LDC R8, c[0x0][0x608] ;  /* 0x00018200ff087b82 */ /* 0x000e620000000800 */
[----:B------:R-:W-:-:S04]  /*6050*/  IMAD.WIDE.U32 R4, R3, R14, R16 ;  /* 0x0000000e03047225 */ /* 0x000fc800078e0010 */
[----:B------:R-:W-:Y:S01]  /*6060*/  IMAD R3, R3, R15, R0 ;  /* 0x0000000f03037224 */ /* 0x000fe200078e0200 */
[----:B------:R-:W-:Y:S02]  /*6070*/  I2FP.F32.U32 R0, R24 ;  /* 0x0000001800007245 */ /* 0x000fe40000201000 */
[----:B------:R-:W3:Y:S01]  /*6080*/  LDC R26, c[0x0][0x658] ;  /* 0x00019600ff1a7b82 */ /* 0x000ee20000000800 */
[----:B------:R-:W-:Y:S01]  /*6090*/  IMAD.IADD R3, R5, 0x1, R3 ;  /* 0x0000000105037824 */ /* 0x000fe200078e0203 */
[----:B--2---:R-:W-:Y:S01]  /*60a0*/  ISETP.NE.U32.AND P0, PT, R28, RZ, PT ;  /* 0x000000ff1c00720c */ /* 0x004fe20003f05070 */
[----:B------:R-:W-:Y:S01]  /*60b0*/  FMUL R0, R0, UR4 ;  /* 0x0000000400007c20 */ /* 0x000fe20008400000 */
[----:B------:R-:W-:Y:S02]  /*60c0*/  IMAD.MOV.U32 R5, RZ, RZ, -0x1 ;  /* 0xffffffffff057424 */ /* 0x000fe400078e00ff */
[----:B------:R-:W-:Y:S01]  /*60d0*/  ISETP.NE.AND.EX P0, PT, R29, RZ, PT, P0 ;  /* 0x000000ff1d00720c */ /* 0x000fe20003f05300 */
[----:B------:R2:W4:Y:S01]  /*60e0*/  F2I.U32.TRUNC.NTZ R13, R0 ;  /* 0x00000000000d7305 */ /* 0x000522000020f000 */
[----:B------:R-:W2:Y:S01]  /*60f0*/  LDC R15, c[0x0][0x148] ;  /* 0x00005200ff0f7b82 */ /* 0x000ea20000000800 */
[----:B0-----:R-:W-:-:S02]  /*6100*/  SHF.R.U64 R12, R4, R6, R3 ;  /* 0x00000006040c7219 */ /* 0x001fc40000001203 */
[----:B------:R-:W-:-:S05]  /*6110*/  SHF.R.U32.HI R3, RZ, R6, R3 ;  /* 0x00000006ff037219 */ /* 0x000fca0000011603 */
[----:B------:R-:W0:Y:S01]  /*6120*/  LDC R20, c[0x0][0x600] ;  /* 0x00018000ff147b82 */ /* 0x000e220000000800 */
[-CC-:B-1----:R-:W-:Y:S02]  /*6130*/  SHF.R.U64 R10, R12, R8.reuse, R3.reuse ;  /* 0x000000080c0a7219 */ /* 0x182fe40000001203 */
[----:B------:R-:W-:-:S05]  /*6140*/  SHF.R.U32.HI R3, RZ, R8, R3 ;  /* 0x00000008ff037219 */ /* 0x000fca0000011603 */
[----:B------:R-:W1:Y:S01]  /*6150*/  LDC R27, c[0x0][0x648] ;  /* 0x00019200ff1b7b82 */ /* 0x000e620000000800 */
[-C--:B---3--:R-:W-:Y:S02]  /*6160*/  SHF.L.U32 R4, R5, R26.reuse, RZ ;  /* 0x0000001a05047219 */ /* 0x088fe400000006ff */
[-CC-:B------:R-:W-:Y:S02]  /*6170*/  SHF.R.U64 R14, R10, R26.reuse, R3.reuse ;  /* 0x0000001a0a0e7219 */ /* 0x180fe40000001203 */
[----:B------:R-:W-:Y:S02]  /*6180*/  SHF.R.U32.HI R5, RZ, R26, R3 ;  /* 0x0000001aff057219 */ /* 0x000fe40000011603 */
[----:B------:R-:W-:Y:S01]  /*6190*/  LOP3.LUT R25, RZ, R4, RZ, 0x33, !PT ;  /* 0x00000004ff197212 */ /* 0x000fe200078e33ff */
[----:B------:R-:W3:Y:S01]  /*61a0*/  LDC R30, c[0x0][0x638] ;  /* 0x00018e00ff1e7b82 */ /* 0x000ee20000000800 */
[----:B------:R-:W-:Y:S01]  /*61b0*/  SHF.L.U32 R26, R7, R26, RZ ;  /* 0x0000001a071a7219 */ /* 0x000fe200000006ff */
[----:B------:R-:W-:-:S06]  /*61c0*/  IMAD.MOV.U32 R4, RZ, RZ, R14 ;  /* 0x000000ffff047224 */ /* 0x000fcc00078e000e */
[----:B------:R-:W0:Y:S01]  /*61d0*/  LDC R31, c[0x0][0x610] ;  /* 0x00018400ff1f7b82 */ /* 0x000e220000000800 */
[----:B----4-:R-:W-:Y:S05]  /*61e0*/  @!P0 BRA `(.L_x_158) ;  /* 0x0000000000288947 */ /* 0x010fea0003800000 */
[----:B------:R-:W4:Y:S02]  /*61f0*/  LDC R3, c[0x0][0x64c] ;  /* 0x00019300ff037b82 */ /* 0x000f240000000800 */
[----:B----4-:R-:W-:-:S05]  /*6200*/  IADD3 R3, P0, R14, R3, RZ ;  /* 0x000000030e037210 */ /* 0x010fca0007f1e0ff */
        /* <DEDUP_REMOVED lines=8> */
.L_x_158:
[----:B------:R-:W-:Y:S01]  /*6290*/  ISETP.NE.AND P0, PT, R2, 0x1, PT ;  /* 0x000000010200780c */ /* 0x000fe20003f05270 */
[----:B0-----:R-:W-:Y:S01]  /*62a0*/  VIADD R7, R20, 0xffffffff ;  /* 0xffffffff14077836 */ /* 0x001fe20000000000 */
[----:B-12---:R-:W-:Y:S01]  /*62b0*/  SHF.R.U64 R0, R4, R27, R5 ;  /* 0x0000001b04007219 */ /* 0x006fe20000001205 */
[----:B------:R-:W-:Y:S01]  /*62c0*/  IMAD.MOV R13, RZ, RZ, -R13 ;  /* 0x000000ffff0d7224 */ /* 0x000fe200078e0a0d */
[----:B------:R-:W-:Y:S01]  /*62d0*/  LOP3.LUT R5, R10, R25, RZ, 0xc0, !PT ;  /* 0x000000190a057212 */ /* 0x000fe200078ec0ff */
[----:B------:R-:W-:Y:S01]  /*62e0*/  IMAD.MOV.U32 R4, RZ, RZ, 0x1 ;  /* 0x00000001ff047424 */ /* 0x000fe200078e00ff */
[----:B------:R-:W-:Y:S01]  /*62f0*/  LOP3.LUT R12, R12, R7, RZ, 0xc0, !PT ;  /* 0x000000070c0c7212 */ /* 0x000fe200078ec0ff */
[----:B------:R-:W-:Y:S02]  /*6300*/  IMAD.MOV R3, RZ, RZ, -R0 ;  /* 0x000000ffff037224 */ /* 0x000fe400078e0a00 */
[----:B------:R-:W-:Y:S02]  /*6310*/  IMAD R0, R26, R0, R5 ;  /* 0x000000001a007224 */ /* 0x000fe400078e0205 */
[----:B---3--:R-:W-:-:S02]  /*6320*/  IMAD R3, R3, R30, R14 ;  /* 0x0000001e03037224 */ /* 0x008fc400078e020e */
[----:B------:R-:W-:Y:S02]  /*6330*/  @P0 IMAD R21, R15, R13, R24 ;  /* 0x0000000d0f150224 */ /* 0x000fe400078e0218 */
[----:B------:R-:W-:Y:S01]  /*6340*/  IMAD R5, R3, R20, R12 ;  /* 0x0000001403057224 */ /* 0x000fe200078e020c */
[----:B------:R-:W-:Y:S01]  /*6350*/  PRMT R3, R4, 0x7610, R3 ;  /* 0x0000761004037816 */ /* 0x000fe20000000003 */
[----:B------:R-:W-:-:S05]  /*6360*/  IMAD R0, R0, R31, R21 ;  /* 0x0000001f00007224 */ /* 0x000fca00078e0215 */
[----:B------:R-:W-:Y:S02]  /*6370*/  SEL R92, R5, R0, !P0 ;  /* 0x00000000055c7207 */ /* 0x000fe40004000000 */
[----:B------:R-:W-:-:S07]  /*6380*/  SEL R0, R0, R5, !P0 ;  /* 0x0000000500007207 */ /* 0x000fce0004000000 */
.L_x_156:
[----:B------:R-:W-:Y:S01]  /*6390*/  LOP3.LUT P0, RZ, R3, 0xff, RZ, 0xc0, !PT ;  /* 0x000000ff03ff7812 */ /* 0x000fe2000780c0ff */
[----:B------:R-:W-:-:S12]  /*63a0*/  IMAD.MOV.U32 R91, RZ, RZ, R0 ;  /* 0x000000ffff5b7224 */ /* 0x000fd800078e0000 */
[----:B------:R-:W-:Y:S05]  /*63b0*/  @P0 BRA `(.L_x_159) ;  /* 0xffffffac00380947 */ /* 0x000fea000383ffff */
[----:B------:R-:W-:Y:S05]  /*63c0*/  EXIT ;  /* 0x000000000000794d */ /* 0x000fea0003800000 */
.L_x_4:
[----:B0-----:R-:W-:Y:S01]  /*63d0*/  ULDC.64 UR4, c[0x0][0x650] ;  /* 0x0001940000047ab9 */ /* 0x001fe20000000a00 */
        /* <DEDUP_REMOVED lines=25> */
.L_x_161:
[--C-:B------:R-:W-:Y:S01]  /*6570*/  SHF.R.U64 R12, R10, R14, R11.reuse ;  /* 0x0000000e0a0c7219 */ /* 0x100fe2000000120b */
[----:B------:R-:W0:Y:S01]  /*6580*/  LDC R22, c[0x0][0x618] ;  /* 0x00018600ff167b82 */ /* 0x000e220000000800 */
[----:B------:R-:W-:Y:S01]  /*6590*/  I2FP.F32.U32 R6, R4 ;  /* 0x0000000400067245 */ /* 0x000fe20000201000 */
[----:B------:R-:W-:Y:S01]  /*65a0*/  ULDC UR4, c[0x0][0x150] ;  /* 0x0000540000047ab9 */ /* 0x000fe20000000800 */
[----:B------:R-:W-:Y:S02]  /*65b0*/  SHF.R.U32.HI R5, RZ, R14, R11 ;  /* 0x0000000eff057219 */ /* 0x000fe4000001160b */
[----:B------:R-:W-:Y:S01]  /*65c0*/  IADD3 R9, P0, RZ, -R12, RZ ;  /* 0x8000000cff097210 */ /* 0x000fe20007f1e0ff */
[----:B------:R-:W-:Y:S01]  /*65d0*/  FMUL R11, R6, UR4 ;  /* 0x00000004060b7c20 */ /* 0x000fe20008400000 */
[----:B------:R-:W-:Y:S01]  /*65e0*/  ULDC UR4, c[0x0][0x154] ;  /* 0x0000550000047ab9 */ /* 0x000fe20000000800 */
[----:B------:R-:W1:Y:S02]  /*65f0*/  LDC.64 R24, c[0x0][0x640] ;  /* 0x00019000ff187b82 */ /* 0x000e640000000a00 */
[----:B------:R-:W-:-:S02]  /*6600*/  IMAD.X R5, RZ, RZ, ~R5, P0 ;  /* 0x000000ffff057224 */ /* 0x000fc400000e0e05 */
[----:B------:R-:W2:Y:S01]  /*6610*/  F2I.U32.TRUNC.NTZ R11, R11 ;  /* 0x0000000b000b7305 */ /* 0x000ea2000020f000 */
[----:B------:R-:W-:-:S03]  /*6620*/  IMAD.WIDE.U32 R6, R9, R20, R16 ;  /* 0x0000001409067225 */ /* 0x000fc600078e0010 */
[----:B------:R-:W3:Y:S01]  /*6630*/  LDC R13, c[0x0][0x144] ;  /* 0x00005100ff0d7b82 */ /* 0x000ee20000000800 */
[----:B------:R-:W-:-:S04]  /*6640*/  IMAD R8, R5, R20, RZ ;  /* 0x0000001405087224 */ /* 0x000fc800078e02ff */
[----:B------:R-:W-:Y:S02]  /*6650*/  IMAD R5, R9, R21, R8 ;  /* 0x0000001509057224 */ /* 0x000fe400078e0208 */
[----:B------:R-:W-:Y:S01]  /*6660*/  IMAD.MOV.U32 R8, RZ, RZ, -0x1 ;  /* 0xffffffffff087424 */ /* 0x000fe200078e00ff */
[----:B------:R-:W4:Y:S01]  /*6670*/  LDC R14, c[0x0][0x608] ;  /* 0x00018200ff0e7b82 */ /* 0x000f220000000800 */
[----:B------:R-:W-:Y:S01]  /*6680*/  IMAD.IADD R5, R7, 0x1, R5 ;  /* 0x0000000107057824 */ /* 0x000fe200078e0205 */
[----:B------:R-:W-:-:S04]  /*6690*/  I2FP.F32.U32 R7, R3 ;  /* 0x0000000300077245 */ /* 0x000fc80000201000 */
[-C--:B0-----:R-:W-:Y:S01]  /*66a0*/  SHF.R.U64 R10, R6, R22.reuse, R5 ;  /* 0x00000016060a7219 */ /* 0x081fe20000001205 */
[----:B--2---:R-:W-:Y:S01]  /*66b0*/  IMAD.MOV R6, RZ, RZ, -R11 ;  /* 0x000000ffff067224 */ /* 0x004fe200078e0a0b */
[----:B------:R-:W0:Y:S01]  /*66c0*/  LDC R9, c[0x0][0x658] ;  /* 0x00019600ff097b82 */ /* 0x000e220000000800 */
[----:B-1----:R-:W-:Y:S01]  /*66d0*/  ISETP.NE.U32.AND P0, PT, R24, RZ, PT ;  /* 0x000000ff1800720c */ /* 0x002fe20003f05070 */
[----:B------:R-:W-:Y:S01]  /*66e0*/  FMUL R7, R7, UR4 ;  /* 0x0000000407077c20 */ /* 0x000fe20008400000 */
[----:B------:R-:W-:Y:S02]  /*66f0*/  SHF.R.U32.HI R5, RZ, R22, R5 ;  /* 0x00000016ff057219 */ /* 0x000fe40000011605 */
[----:B------:R-:W-:-:S03]  /*6700*/  ISETP.NE.AND.EX P0, PT, R25, RZ, PT, P0 ;  /* 0x000000ff1900720c */ /* 0x000fc60003f05300 */
[----:B------:R-:W1:Y:S01]  /*6710*/  LDC R20, c[0x0][0x148] ;  /* 0x00005200ff147b82 */ /* 0x000e620000000800 */
[----:B---3--:R-:W-:Y:S02]  /*6720*/  IMAD R23, R13, R6, R4 ;  /* 0x000000060d177224 */ /* 0x008fe400078e0204 */
[----:B------:R-:W-:-:S05]  /*6730*/  IMAD.MOV.U32 R6, RZ, RZ, 0x1 ;  /* 0x00000001ff067424 */ /* 0x000fca00078e00ff */
[----:B------:R-:W2:Y:S01]  /*6740*/  LDC R21, c[0x0][0x600] ;  /* 0x00018000ff157b82 */ /* 0x000ea20000000800 */
[-CC-:B----4-:R-:W-:Y:S02]  /*6750*/  SHF.R.U64 R13, R10, R14.reuse, R5.reuse ;  /* 0x0000000e0a0d7219 */ /* 0x190fe40000001205 */
[----:B------:R-:W-:Y:S02]  /*6760*/  SHF.R.U32.HI R4, RZ, R14, R5 ;  /* 0x0000000eff047219 */ /* 0x000fe40000011605 */
[----:B------:R3:W4:Y:S03]  /*6770*/  F2I.U32.TRUNC.NTZ R14, R7 ;  /* 0x00000007000e7305 */ /* 0x000726000020f000 */
[----:B------:R-:W1:Y:S01]  /*6780*/  LDC R26, c[0x0][0x648] ;  /* 0x00019200ff1a7b82 */ /* 0x000e620000000800 */
[-C--:B0-----:R-:W-:Y:S02]  /*6790*/  SHF.R.U64 R15, R13, R9.reuse, R4 ;  /* 0x000000090d0f7219 */ /* 0x081fe40000001204 */
[----:B------:R-:W-:-:S02]  /*67a0*/  SHF.L.U32 R8, R8, R9, RZ ;  /* 0x0000000908087219 */ /* 0x000fc400000006ff */
[-C--:B------:R-:W-:Y:S01]  /*67b0*/  SHF.R.U32.HI R5, RZ, R9.reuse, R4 ;  /* 0x00000009ff057219 */ /* 0x080fe20000011604 */
[----:B------:R-:W-:Y:S01]  /*67c0*/  IMAD.MOV.U32 R4, RZ, RZ, R15 ;  /* 0x000000ffff047224 */ /* 0x000fe200078e000f */
[----:B------:R-:W-:Y:S01]  /*67d0*/  SHF.L.U32 R22, R6, R9, RZ ;  /* 0x0000000906167219 */ /* 0x000fe200000006ff */
[----:B------:R-:W0:Y:S01]  /*67e0*/  LDC R27, c[0x0][0x638] ;  /* 0x00018e00ff1b7b82 */ /* 0x000e220000000800 */
[----:B------:R-:W-:-:S07]  /*67f0*/  LOP3.LUT R28, RZ, R8, RZ, 0x33, !PT ;  /* 0x00000008ff1c7212 */ /* 0x000fce00078e33ff */
        /* <DEDUP_REMOVED lines=12> */
.L_x_162:
[----:B------:R-:W-:Y:S01]  /*68c0*/  ISETP.NE.AND P0, PT, R2, 0x1, PT ;  /* 0x000000010200780c */ /* 0x000fe20003f05270 */
[----:B--2---:R-:W-:Y:S01]  /*68d0*/  VIADD R7, R21, 0xffffffff ;  /* 0xffffffff15077836 */ /* 0x004fe20000000000 */
[----:B-1----:R-:W-:Y:S01]  /*68e0*/  SHF.R.U64 R5, R4, R26, R5 ;  /* 0x0000001a04057219 */ /* 0x002fe20000001205 */
[----:B------:R-:W-:Y:S01]  /*68f0*/  IMAD.MOV R14, RZ, RZ, -R14 ;  /* 0x000000ffff0e7224 */ /* 0x000fe200078e0a0e */
[----:B------:R-:W-:Y:S01]  /*6900*/  LOP3.LUT R4, R13, R28, RZ, 0xc0, !PT ;  /* 0x0000001c0d047212 */ /* 0x000fe200078ec0ff */
[----:B------:R-:W-:Y:S01]  /*6910*/  IMAD.MOV.U32 R8, RZ, RZ, R12 ;  /* 0x000000ffff087224 */ /* 0x000fe200078e000c */
[----:B------:R-:W-:Y:S01]  /*6920*/  LOP3.LUT R10, R10, R7, RZ, 0xc0, !PT ;  /* 0x000000070a0a7212 */ /* 0x000fe200078ec0ff */
[----:B------:R-:W-:Y:S02]  /*6930*/  IMAD.MOV R6, RZ, RZ, -R5 ;  /* 0x000000ffff067224 */ /* 0x000fe400078e0a05 */
[----:B------:R-:W-:-:S04]  /*6940*/  IMAD R4, R22, R5, R4 ;  /* 0x0000000516047224 */ /* 0x000fc800078e0204 */
[----:B------:R-:W-:Y:S02]  /*6950*/  @P0 IMAD R23, R20, R14, R3 ;  /* 0x0000000e14170224 */ /* 0x000fe400078e0203 */
[----:B0-----:R-:W-:Y:S02]  /*6960*/  IMAD R3, R6, R27, R15 ;  /* 0x0000001b06037224 */ /* 0x001fe400078e020f */
[----:B------:R-:W-:Y:S02]  /*6970*/  IMAD R7, R4, R29, R23 ;  /* 0x0000001d04077224 */ /* 0x000fe400078e0217 */
[----:B------:R-:W-:Y:S02]  /*6980*/  IMAD R4, R3, R21, R10 ;  /* 0x0000001503047224 */ /* 0x000fe400078e020a */
[----:B------:R-:W-:-:S03]  /*6990*/  IMAD.MOV.U32 R6, RZ, RZ, 0x1 ;  /* 0x00000001ff067424 */ /* 0x000fc600078e00ff */
[----:B------:R-:W-:Y:S02]  /*69a0*/  SEL R9, R4, R7, !P0 ;  /* 0x0000000704097207 */ /* 0x000fe40004000000 */
[----:B------:R-:W-:-:S07]  /*69b0*/  SEL R7, R7, R4, !P0 ;  /* 0x0000000407077207 */ /* 0x000fce0004000000 */
.L_x_160:
[----:B------:R-:W-:-:S08]  /*69c0*/  NOP ;  /* 0x0000000000007918 */ /* 0x000fd00000000000 */
[----:B------:R-:W0:-:S00]  /*69d0*/  USETMAXREG.DEALLOC.CTAPOOL 0x28 ;  /* 0x00000028000079c8 */ /* 0x000e0000080e0500 */
[----:B0-----:R-:W-:-:S13]  /*69e0*/  ISETP.NE.AND P0, PT, R0, RZ, PT ;  /* 0x000000ff0000720c */ /* 0x001fda0003f05270 */
[----:B------:R-:W-:Y:S05]  /*69f0*/  @P0 EXIT ;  /* 0x000000000000094d */ /* 0x000fea0003800000 */
[----:B------:R-:W-:Y:S01]  /*6a00*/  LOP3.LUT P0, RZ, R6, 0xff, RZ, 0xc0, !PT ;  /* 0x000000ff06ff7812 */ /* 0x000fe2000780c0ff */
[----:B------:R-:W-:Y:S02]  /*6a10*/  IMAD.MOV.U32 R0, RZ, RZ, 0x1 ;  /* 0x00000001ff007424 */ /* 0x000fe400078e00ff */
[----:B------:R-:W-:-:S10]  /*6a20*/  IMAD.MOV.U32 R12, RZ, RZ, RZ ;  /* 0x000000ffff0c7224 */ /* 0x000fd400078e00ff */
[----:B------:R-:W-:Y:S05]  /*6a30*/  @!P0 BRA `(.L_x_163) ;  /* 0x0000000c002c8947 */ /* 0x000fea0003800000 */
[----:B------:R-:W0:Y:S01]  /*6a40*/  LDC R0, c[0x0][0x28c] ;  /* 0x0000a300ff007b82 */ /* 0x000e220000000800 */
[----:B------:R-:W-:Y:S01]  /*6a50*/  ULDC UR5, c[0x0][0x600] ;  /* 0x0001800000057ab9 */ /* 0x000fe20000000800 */
[----:B------:R-:W-:Y:S01]  /*6a60*/  ULDC UR4, c[0x0][0xc] ;  /* 0x0000030000047ab9 */ /* 0x000fe20000000800 */
[----:B------:R-:W-:Y:S01]  /*6a70*/  UIADD3 UR16, UR5, -0x1, URZ ;  /* 0xffffffff05107890 */ /* 0x000fe2000fffe03f */
[C---:B------:R-:W-:Y:S01]  /*6a80*/  LOP3.LUT P2, RZ, R18.reuse, 0x7f, RZ, 0xc0, !PT ;  /* 0x0000007f12ff7812 */ /* 0x040fe2000784c0ff */
[----:B------:R-:W-:Y:S01]  /*6a90*/  ULDC UR6, c[0x0][0x658] ;  /* 0x0001960000067ab9 */ /* 0x000fe20000000800 */
[----:B------:R-:W-:Y:S01]  /*6aa0*/  ULDC UR5, c[0x0][0x10] ;  /* 0x0000040000057ab9 */ /* 0x000fe20000000800 */
[----:B------:R-:W-:Y:S01]  /*6ab0*/  UMOV UR7, 0xffffffff ;  /* 0xffffffff00077882 */ /* 0x000fe20000000000 */
[----:B------:R-:W-:Y:S01]  /*6ac0*/  UMOV UR8, 0x1 ;  /* 0x0000000100087882 */ /* 0x000fe20000000000 */
[----:B------:R-:W-:Y:S01]  /*6ad0*/  UIMAD.WIDE.U32 UR4, UR4, UR5, URZ ;  /* 0x00000005040472a5 */ /* 0x000fe2000f8e003f */
[----:B------:R-:W-:Y:S01]  /*6ae0*/  LOP3.LUT P0, RZ, R18, 0x1f, RZ, 0xc0, !PT ;  /* 0x0000001f12ff7812 */ /* 0x000fe2000780c0ff */
[----:B------:R-:W-:Y:S01]  /*6af0*/  USHF.L.U32 UR7, UR7, UR6, URZ ;  /* 0x0000000607077299 */ /* 0x000fe2000800063f */
[----:B------:R-:W-:Y:S01]  /*6b00*/  BSSY B0, `(.L_x_163) ;  /* 0x00000be000007945 */ /* 0x000fe20003800000 */
[----:B------:R-:W-:Y:S01]  /*6b10*/  USHF.L.U32 UR18, UR8, UR6, URZ ;  /* 0x0000000608127299 */ /* 0x000fe2000800063f */
[----:B------:R-:W-:Y:S01]  /*6b20*/  IMAD.MOV.U32 R13, RZ, RZ, 0x1 ;  /* 0x00000001ff0d7424 */ /* 0x000fe200078e00ff */
[----:B------:R-:W-:Y:S01]  /*6b30*/  LOP3.LUT R11, R19, 0x2, RZ, 0xfc, !PT ;  /* 0x00000002130b7812 */ /* 0x000fe200078efcff */
[----:B------:R-:W-:Y:S01]  /*6b40*/  ULDC UR6, c[0x0][0x14] ;  /* 0x0000050000067ab9 */ /* 0x000fe20000000800 */
[----:B------:R-:W-:Y:S01]  /*6b50*/  PLOP3.LUT P0, PT, P0, P2, PT, 0x8a, 0x0 ;  /* 0x000000000000781c */ /* 0x000fe20000705172 */
[----:B------:R-:W-:Y:S01]  /*6b60*/  UIMAD.WIDE.U32 UR20, UR4, UR6, URZ ;  /* 0x00000006041472a5 */ /* 0x000fe2000f8e003f */
[----:B------:R-:W-:Y:S01]  /*6b70*/  IMAD.MOV.U32 R12, RZ, RZ, RZ ;  /* 0x000000ffff0c7224 */ /* 0x000fe200078e00ff */
[----:B------:R-:W-:-:S02]  /*6b80*/  UIMAD UR13, UR5, UR6, URZ ;  /* 0x00000006050d72a4 */ /* 0x000fc4000f8e023f */
[----:B------:R-:W-:Y:S01]  /*6b90*/  ULOP3.LUT UR17, URZ, UR7, URZ, 0x33, !UPT ;  /* 0x000000073f117292 */ /* 0x000fe2000f8e333f */
[----:B0-----:R-:W-:Y:S01]  /*6ba0*/  VIADD R0, R0, 0x1f ;  /* 0x0000001f00007836 */ /* 0x001fe20000000000 */
[----:B------:R-:W-:Y:S01]  /*6bb0*/  UIADD3 UR13, UR21, UR13, URZ ;  /* 0x0000000d150d7290 */ /* 0x000fe2000fffe03f */
[----:B------:R-:W-:-:S03]  /*6bc0*/  ULDC.64 UR22, c[0x0][0x198] ;  /* 0x0000660000167ab9 */ /* 0x000fc60000000a00 */
[----:B------:R-:W-:-:S04]  /*6bd0*/  SHF.R.S32.HI R3, RZ, 0x1f, R0 ;  /* 0x0000001fff037819 */ /* 0x000fc80000011400 */
[----:B------:R-:W-:Y:S01]  /*6be0*/  LEA.HI R3, R3, R0, RZ, 0x5 ;  /* 0x0000000003037211 */ /* 0x000fe200078f28ff */
[----:B------:R-:W-:-:S03]  /*6bf0*/  IMAD.MOV.U32 R0, RZ, RZ, 0x1 ;  /* 0x00000001ff007424 */ /* 0x000fc600078e00ff */
[----:B------:R-:W-:-:S05]  /*6c00*/  SHF.R.S32.HI R3, RZ, 0x5, R3 ;  /* 0x00000005ff037819 */ /* 0x000fca0000011403 */
[----:B------:R-:W-:-:S07]  /*6c10*/  VIADD R10, R3, 0x1 ;  /* 0x00000001030a7836 */ /* 0x000fce0000000000 */
.L_x_175:
[----:B------:R-:W-:-:S03]  /*6c20*/  UMOV UR4, 0xffffffff ;  /* 0xffffffff00047882 */ /* 0x000fc60000000000 */
[----:B------:R-:W-:Y:S05]  /*6c30*/  BRA.DIV UR4, `(.L_x_164) ;  /* 0x0000001604007947 */ /* 0x000fea000b800000 */
[----:B------:R-:W-:-:S13]  /*6c40*/  ELECT P6, URZ, PT ;  /* 0x00000000003f782f */ /* 0x000fda00038c0000 */
.L_x_196:
[----:B------:R-:W0:Y:S01]  /*6c50*/  LDC R4, c[0x0][0x28c] ;  /* 0x0000a300ff047b82 */ /* 0x000e220000000800 */
[----:B------:R-:W-:Y:S01]  /*6c60*/  BSSY B1, `(.L_x_165) ;  /* 0x0000035000017945 */ /* 0x000fe20003800000 */
[----:B0-----:R-:W-:-:S13]  /*6c70*/  ISETP.LT.OR P6, PT, R4, 0x1, !P6 ;  /* 0x000000010400780c */ /* 0x001fda00077c1670 */
[----:B------:R-:W-:Y:S05]  /*6c80*/  @P6 BRA `(.L_x_166) ;  /* 0x0000000000c86947 */ /* 0x000fea0003800000 */
[----:B------:R-:W-:Y:S02]  /*6c90*/  IMAD.SHL.U32 R15, R9, 0x80, RZ ;  /* 0x00000080090f7824 */ /* 0x000fe400078e00ff */
[----:B------:R-:W-:Y:S02]  /*6ca0*/  IMAD.SHL.U32 R18, R7, 0x80, RZ ;  /* 0x0000008007127824 */ /* 0x000fe400078e00ff */
[----:B------:R-:W-:Y:S02]  /*6cb0*/  IMAD.MOV.U32 R20, RZ, RZ, RZ ;  /* 0x000000ffff147224 */ /* 0x000fe400078e00ff */
[----:B------:R-:W-:Y:S02]  /*6cc0*/  IMAD.MOV.U32 R4, RZ, RZ, R10 ;  /* 0x000000ffff047224 */ /* 0x000fe400078e000a */
[----:B------:R-:W-:Y:S02]  /*6cd0*/  IMAD.MOV.U32 R5, RZ, RZ, R0 ;  /* 0x000000ffff057224 */ /* 0x000fe400078e0000 */
[----:B------:R-:W-:-:S07]  /*6ce0*/  IMAD.MOV.U32 R6, RZ, RZ, R12 ;  /* 0x000000ffff067224 */ /* 0x000fce00078e000c */
.L_x_170:
[----:B------:R-:W0:Y:S01]  /*6cf0*/  S2R R14, SR_CgaCtaId ;  /* 0x00000000000e7919 */ /* 0x000e220000008800 */
[----:B------:R-:W-:Y:S01]  /*6d00*/  MOV R7, 0x400 ;  /* 0x0000040000077802 */ /* 0x000fe20000000f00 */
[----:B------:R-:W1:Y:S03]  /*6d10*/  @!P2 LDC R9, c[0x0][0x500] ;  /* 0x00014000ff09ab82 */ /* 0x000e660000000800 */
[----:B0-----:R-:W-:Y:S02]  /*6d20*/  LEA R21, R14, R7, 0x18 ;  /* 0x000000070e157211 */ /* 0x001fe400078ec0ff */
[----:B------:R-:W-:-:S03]  /*6d30*/  SHF.L.U32 R7, R5, 0x1f, RZ ;  /* 0x0000001f05077819 */ /* 0x000fc600000006ff */
[----:B------:R-:W-:-:S04]  /*6d40*/  IMAD R14, R6, 0x8, R21 ;  /* 0x00000008060e7824 */ /* 0x000fc800078e0215 */
[----:B------:R-:W0:Y:S02]  /*6d50*/  SYNCS.PHASECHK.TRANS64.TRYWAIT P1, [R14+URZ+0x70], R7 ;  /* 0x000070070e0075a7 */ /* 0x000e24000802017f */
[----:B01----:R-:W-:Y:S05]  /*6d60*/  @!P1 BRA `(.L_x_167) ;  /* 0x0000001000d49947 */ /* 0x003fea0003800000 */
.L_x_197:
[----:B0-----:R-:W-:Y:S01]  /*6d70*/  PRMT R7, R11, 0x9910, RZ ;  /* 0x000099100b077816 */ /* 0x001fe200000000ff */
[----:B------:R0:W-:Y:S03]  /*6d80*/  @!P2 SYNCS.ARRIVE.TRANS64 RZ, [R14+URZ], R9 ;  /* 0x000000090effa9a7 */ /* 0x0001e6000800003f */
[----:B------:R-:W-:-:S13]  /*6d90*/  ISETP.NE.AND P1, PT, R7, 0x2, PT ;  /* 0x000000020700780c */ /* 0x000fda0003f25270 */
[----:B0-----:R-:W-:Y:S05]  /*6da0*/  @P1 BRA `(.L_x_168) ;  /* 0x0000000000041947 */ /* 0x001fea0003800000 */
[----:B------:R-:W-:Y:S01]  /*6db0*/  BPT.TRAP 0x1 ;  /* 0x000000040000795c */ /* 0x000fe20000300000 */
.L_x_168:
[----:B------:R-:W-:Y:S05]  /*6dc0*/  @P0 BRA `(.L_x_169) ;  /* 0x0000000000040947 */ /* 0x000fea0003800000 */
[----:B------:R-:W-:Y:S01]  /*6dd0*/  BPT.TRAP 0x1 ;  /* 0x000000040000795c */ /* 0x000fe20000300000 */
.L_x_169:
[----:B------:R-:W-:Y:S01]  /*6de0*/  IMAD R21, R6, 0x2000, R21 ;  /* 0x0000200006157824 */ /* 0x000fe200078e0215 */
[----:B------:R-:W-:Y:S01]  /*6df0*/  R2UR UR9, R14 ;  /* 0x000000000e0972ca */ /* 0x000fe200000e0000 */
[----:B------:R-:W-:Y:S01]  /*6e00*/  VIADD R4, R4, 0xffffffff ;  /* 0xffffffff04047836 */ /* 0x000fe20000000000 */
[----:B------:R-:W-:Y:S01]  /*6e10*/  UIADD3 UR4, UP0, UR22, 0xf0, URZ ;  /* 0x000000f016047890 */ /* 0x000fe2000ff1e03f */
[----:B------:R-:W-:Y:S01]  /*6e20*/  R2UR UR11, R18 ;  /* 0x00000000120b72ca */ /* 0x000fe200000e0000 */
[----:B------:R-:W-:Y:S01]  /*6e30*/  UIADD3 UR24, UP1, UR22, 0x1f0, URZ ;  /* 0x000001f016187890 */ /* 0x000fe2000ff3e03f */
[----:B------:R-:W-:Y:S01]  /*6e40*/  R2UR UR8, R21 ;  /* 0x00000000150872ca */ /* 0x000fe200000e0000 */
[----:B------:R-:W-:Y:S01]  /*6e50*/  UIADD3.X UR5, URZ, UR23, URZ, UP0, !UPT ;  /* 0x000000173f057290 */ /* 0x000fe200087fe43f */
[----:B------:R-:W-:Y:S01]  /*6e60*/  R2UR UR10, R20 ;  /* 0x00000000140a72ca */ /* 0x000fe200000e0000 */
[----:B------:R-:W-:Y:S01]  /*6e70*/  VIADD R6, R6, 0x1 ;  /* 0x0000000106067836 */ /* 0x000fe20000000000 */
[----:B------:R-:W-:Y:S01]  /*6e80*/  R2UR UR12, R8 ;  /* 0x00000000080c72ca */ /* 0x000fe200000e0000 */
[----:B------:R-:W-:Y:S01]  /*6e90*/  UIADD3.X UR25, URZ, UR23, URZ, UP1, !UPT ;  /* 0x000000173f197290 */ /* 0x000fe20008ffe43f */
[----:B------:R-:W-:Y:S01]  /*6ea0*/  R2UR UR19, R15 ;  /* 0x000000000f1372ca */ /* 0x000fe200000e0000 */
[----:B------:R-:W-:Y:S01]  /*6eb0*/  UMOV UR6, 0x0 ;  /* 0x0000000000067882 */ /* 0x000fe20000000000 */
[----:B------:R-:W-:Y:S01]  /*6ec0*/  ISETP.GT.AND P3, PT, R4, 0x1, PT ;  /* 0x000000010400780c */ /* 0x000fe20003f64270 */
[----:B------:R-:W-:Y:S01]  /*6ed0*/  UMOV UR7, 0x10000000 ;  /* 0x1000000000077882 */ /* 0x000fe20000000000 */
[----:B------:R-:W-:Y:S01]  /*6ee0*/  ISETP.NE.AND P1, PT, R6, 0xe, PT ;  /* 0x0000000e0600780c */ /* 0x000fe20003f25270 */
[----:B------:R-:W-:-:S02]  /*6ef0*/  VIADD R20, R20, 0x20 ;  /* 0x0000002014147836 */ /* 0x000fc40000000000 */
[----:B------:R-:W-:Y:S01]  /*6f00*/  UIADD3 UR14, UR8, 0x200, URZ ;  /* 0x00000200080e7890 */ /* 0x000fe2000fffe03f */
[----:B------:R-:W-:Y:S01]  /*6f10*/  SEL R14, RZ, 0x1, P1 ;  /* 0x00000001ff0e7807 */ /* 0x000fe20000800000 */
[----:B------:R-:W-:Y:S01]  /*6f20*/  UIADD3 UR15, UR8, 0x1c200, URZ ;  /* 0x0001c200080f7890 */ /* 0x000fe2000fffe03f */
[----:B------:R-:W-:Y:S02]  /*6f30*/  SEL R6, R6, RZ, P1 ;  /* 0x000000ff06067207 */ /* 0x000fe40000800000 */
[----:B------:R-:W-:Y:S02]  /*6f40*/  LOP3.LUT R5, R5, R14, RZ, 0x3c, !PT ;  /* 0x0000000e05057212 */ /* 0x000fe400078e3cff */
[----:B------:R-:W-:Y:S02]  /*6f50*/  UMOV UR8, UR14 ;  /* 0x0000000e00087c82 */ /* 0x000fe40008000000 */
[----:B------:R0:W-:Y:S02]  /*6f60*/  UTMALDG.3D [UR8], [UR4], desc[UR6] ;  /* 0x00000608040075b4 */ /* 0x0001e40008011000 */
[----:B0-----:R-:W-:Y:S01]  /*6f70*/  UMOV UR8, UR15 ;  /* 0x0000000f00087c82 */ /* 0x001fe20008000000 */
[----:B------:R-:W-:-:S02]  /*6f80*/  UMOV UR11, UR19 ;  /* 0x00000013000b7c82 */ /* 0x000fc40008000000 */
[----:B------:R0:W-:Y:S02]  /*6f90*/  UTMALDG.3D [UR8], [UR24], desc[UR6] ;  /* 0x00000608180075b4 */ /* 0x0001e40008011000 */
[----:B0-----:R-:W-:Y:S05]  /*6fa0*/  @P3 BRA `(.L_x_170) ;  /* 0xfffffffc00503947 */ /* 0x001fea000383ffff */
.L_x_166:
[----:B------:R-:W-:Y:S05]  /*6fb0*/  BSYNC B1 ;  /* 0x0000000000017941 */ /* 0x000fea0003800000 */
.L_x_165:
[----:B------:R-:W-:Y:S01]  /*6fc0*/  LOP3.LUT P3, RZ, R13, 0xff, RZ, 0xc0, !PT ;  /* 0x000000ff0dff7812 */ /* 0x000fe2000786c0ff */
[----:B------:R-:W-:Y:S01]  /*6fd0*/  IMAD.IADD R12, R3, 0x1, R12 ;  /* 0x00000001030c7824 */ /* 0x000fe200078e020c */
[----:B------:R-:W-:Y:S01]  /*6fe0*/  IADD3 R16, P4, R16, UR20, RZ ;  /* 0x0000001410107c10 */ /* 0x000fe2000ff9e0ff */
[----:B------:R-:W-:Y:S01]  /*6ff0*/  ULDC.64 UR4, c[0x0][0x650] ;  /* 0x0001940000047ab9 */ /* 0x000fe20000000a00 */
[----:B------:R-:W-:Y:S01]  /*7000*/  BSSY B1, `(.L_x_171) ;  /* 0x000006b000017945 */ /* 0x000fe20003800000 */
[----:B------:R-:W-:Y:S01]  /*7010*/  IMAD.MOV.U32 R9, RZ, RZ, -0x1 ;  /* 0xffffffffff097424 */ /* 0x000fe200078e00ff */
[----:B------:R-:W-:Y:S01]  /*7020*/  SHF.R.U32.HI R4, RZ, 0x1, R12 ;  /* 0x00000001ff047819 */ /* 0x000fe2000001160c */
[----:B------:R-:W-:Y:S01]  /*7030*/  IMAD.MOV.U32 R8, RZ, RZ, -0x1 ;  /* 0xffffffffff087424 */ /* 0x000fe200078e00ff */
[----:B------:R-:W-:Y:S02]  /*7040*/  ISETP.GT.U32.AND P1, PT, R12, 0xd, PT ;  /* 0x0000000d0c00780c */ /* 0x000fe40003f24070 */
[----:B------:R-:W-:-:S02]  /*7050*/  IADD3.X R17, R17, UR13, RZ, P4, !PT ;  /* 0x0000000d11117c10 */ /* 0x000fc4000a7fe4ff */
[----:B------:R-:W-:Y:S01]  /*7060*/  ISETP.LT.U32.AND P1, PT, R3, 0xe, P1 ;  /* 0x0000000e0300780c */ /* 0x000fe20000f21070 */
[----:B------:R-:W0:Y:S01]  /*7070*/  @P3 S2R R6, SR_CgaCtaId ;  /* 0x0000000000063919 */ /* 0x000e220000008800 */
[----:B------:R-:W-:Y:S02]  /*7080*/  @P3 MOV R5, 0x400 ;  /* 0x0000040000053802 */ /* 0x000fe40000000f00 */
[----:B------:R-:W-:Y:S02]  /*7090*/  PRMT R13, RZ, 0x7610, R13 ;  /* 0x00007610ff0d7816 */ /* 0x000fe4000000000d */
[----:B0-----:R-:W-:Y:S01]  /*70a0*/  @P3 LEA R6, R6, R5, 0x18 ;  /* 0x0000000506063211 */ /* 0x001fe200078ec0ff */
[----:B------:R-:W-:-:S03]  /*70b0*/  IMAD.WIDE.U32 R4, R4, -0x6db6db6d, RZ ;  /* 0x9249249304047825 */ /* 0x000fc600078e00ff */
[----:B------:R0:W-:Y:S01]  /*70c0*/  @P3 SYNCS.ARRIVE.TRANS64.A1T0 RZ, [R6+URZ+0xf8], RZ ;  /* 0x0000f8ff06ff39a7 */ /* 0x0001e2000810003f */
[----:B------:R-:W-:Y:S02]  /*70d0*/  ISETP.GE.U32.AND P3, PT, R3, 0xe, PT ;  /* 0x0000000e0300780c */ /* 0x000fe40003f66070 */
[----:B------:R-:W-:Y:S02]  /*70e0*/  SHF.R.U32.HI R7, RZ, 0x2, R5 ;  /* 0x00000002ff077819 */ /* 0x000fe40000011605 */
[----:B------:R-:W-:Y:S02]  /*70f0*/  SEL R5, RZ, 0x1, !P1 ;  /* 0x00000001ff057807 */ /* 0x000fe40004800000 */
[----:B------:R-:W-:Y:S01]  /*7100*/  ISETP.GE.U32.AND P1, PT, R16, UR4, PT ;  /* 0x0000000410007c0c */ /* 0x000fe2000bf26070 */
[----:B------:R-:W-:Y:S01]  /*7110*/  IMAD R12, R7, -0xe, R12 ;  /* 0xfffffff2070c7824 */ /* 0x000fe200078e020c */
[----:B------:R-:W-:Y:S02]  /*7120*/  LOP3.LUT R0, R0, R5, RZ, 0x3c, !PT ;  /* 0x0000000500007212 */ /* 0x000fe400078e3cff */
[----:B------:R-:W-:-:S02]  /*7130*/  ISETP.GE.U32.AND.EX P1, PT, R17, UR5, PT, P1 ;  /* 0x0000000511007c0c */ /* 0x000fc4000bf26110 */
[----:B------:R-:W-:Y:S02]  /*7140*/  PRMT R4, RZ, 0x7610, R4 ;  /* 0x00007610ff047816 */ /* 0x000fe40000000004 */
[----:B------:R-:W-:Y:S01]  /*7150*/  @P3 LOP3.LUT R0, R0, 0x1, R7, 0x78, !PT ;  /* 0x0000000100003812 */ /* 0x000fe200078e7807 */
[----:B------:R-:W-:-:S08]  /*7160*/  IMAD.MOV.U32 R7, RZ, RZ, -0x1 ;  /* 0xffffffffff077424 */ /* 0x000fd000078e00ff */
[----:B0-----:R-:W-:Y:S05]  /*7170*/  @P1 BRA `(.L_x_172) ;  /* 0x00000004004c1947 */ /* 0x001fea0003800000 */
[----:B------:R-:W-:Y:S01]  /*7180*/  ULDC.64 UR4, c[0x0][0x628] ;  /* 0x00018a0000047ab9 */ /* 0x000fe20000000a00 */
[----:B------:R-:W0:Y:S01]  /*7190*/  S2R R15, SR_CTAID.X ;  /* 0x00000000000f7919 */ /* 0x000e220000002500 */
[----:B------:R-:W-:Y:S01]  /*71a0*/  ISETP.NE.U32.AND P1, PT, RZ, UR4, PT ;  /* 0x00000004ff007c0c */ /* 0x000fe2000bf25070 */
[----:B------:R-:W-:Y:S01]  /*71b0*/  ULDC UR7, c[0x0][0x630] ;  /* 0x00018c0000077ab9 */ /* 0x000fe20000000800 */
[----:B------:R-:W-:Y:S01]  /*71c0*/  IMAD.MOV.U32 R4, RZ, RZ, R16 ;  /* 0x000000ffff047224 */ /* 0x000fe200078e0010 */
[----:B------:R-:W1:Y:S01]  /*71d0*/  S2R R14, SR_CTAID.Y ;  /* 0x00000000000e7919 */ /* 0x000e620000002600 */
[----:B------:R-:W-:Y:S01]  /*71e0*/  ISETP.NE.AND.EX P1, PT, RZ, UR5, PT, P1 ;  /* 0x00000005ff007c0c */ /* 0x000fe2000bf25310 */
[----:B------:R-:W-:-:S12]  /*71f0*/  IMAD.MOV.U32 R5, RZ, RZ, R17 ;  /* 0x000000ffff057224 */ /* 0x000fd800078e0011 */
[----:B------:R-:W-:Y:S05]  /*7200*/  @!P1 BRA `(.L_x_173) ;  /* 0x0000000000289947 */ /* 0x000fea0003800000 */
[----:B------:R-:W-:Y:S02]  /*7210*/  ULDC UR6, c[0x0][0x634] ;  /* 0x00018d0000067ab9 */ /* 0x000fe40000000800 */
[----:B------:R-:W-:-:S05]  /*7220*/  IADD3 R9, P1, R16, UR6, RZ ;  /* 0x0000000610097c10 */ /* 0x000fca000ff3e0ff */
[----:B------:R-:W-:-:S04]  /*7230*/  IMAD.X R21, RZ, RZ, R17, P1 ;  /* 0x000000ffff157224 */ /* 0x000fc800008e0611 */
[----:B------:R-:W-:-:S04]  /*7240*/  IMAD.WIDE.U32 R6, R21, UR4, RZ ;  /* 0x0000000415067c25 */ /* 0x000fc8000f8e00ff */
[----:B------:R-:W-:-:S04]  /*7250*/  IMAD.WIDE.U32 R6, P1, R9, UR5, R6 ;  /* 0x0000000509067c25 */ /* 0x000fc8000f820006 */
[----:B------:R-:W-:-:S04]  /*7260*/  IMAD.WIDE.U32 R8, R9, UR4, RZ ;  /* 0x0000000409087c25 */ /* 0x000fc8000f8e00ff */
[----:B------:R-:W-:Y:S01]  /*7270*/  IMAD.X R5, RZ, RZ, RZ, P1 ;  /* 0x000000ffff057224 */ /* 0x000fe200008e06ff */
[----:B------:R-:W-:Y:S01]  /*7280*/  IADD3 RZ, P1, R9, R6, RZ ;  /* 0x0000000609ff7210 */ /* 0x000fe20007f3e0ff */
[----:B------:R-:W-:-:S04]  /*7290*/  IMAD.MOV.U32 R4, RZ, RZ, R7 ;  /* 0x000000ffff047224 */ /* 0x000fc800078e0007 */
[----:B------:R-:W-:-:S08]  /*72a0*/  IMAD.WIDE.U32.X R4, R21, UR5, R4, P1 ;  /* 0x0000000515047c25 */ /* 0x000fd000088e0404 */
.L_x_173:
[--C-:B------:R-:W-:Y:S01]  /*72b0*/  SHF.R.U64 R8, R4, UR7, R5.reuse ;  /* 0x0000000704087c19 */ /* 0x100fe20008001205 */
[----:B------:R-:W-:Y:S01]  /*72c0*/  ULDC.64 UR4, c[0x0][0x620] ;  /* 0x0001880000047ab9 */ /* 0x000fe20000000a00 */
[----:B------:R-:W-:Y:S01]  /*72d0*/  SHF.R.U32.HI R4, RZ, UR7, R5 ;  /* 0x00000007ff047c19 */ /* 0x000fe20008011605 */
[----:B------:R-:W2:Y:S01]  /*72e0*/  LDC R24, c[0x0][0x144] ;  /* 0x00005100ff187b82 */ /* 0x000ea20000000800 */
[----:B------:R-:W-:Y:S01]  /*72f0*/  IADD3 R7, P1, RZ, -R8, RZ ;  /* 0x80000008ff077210 */ /* 0x000fe20007f3e0ff */
[----:B------:R-:W-:Y:S01]  /*7300*/  ULDC.64 UR8, c[0x0][0x640] ;  /* 0x0001900000087ab9 */ /* 0x000fe20000000a00 */
[----:B0-----:R-:W-:Y:S01]  /*7310*/  I2FP.F32.U32 R9, R15 ;  /* 0x0000000f00097245 */ /* 0x001fe20000201000 */
[----:B------:R-:W-:Y:S02]  /*7320*/  ULDC UR6, c[0x0][0x608] ;  /* 0x0001820000067ab9 */ /* 0x000fe40000000800 */
[----:B------:R-:W-:Y:S01]  /*7330*/  IMAD.X R4, RZ, RZ, ~R4, P1 ;  /* 0x000000ffff047224 */ /* 0x000fe200008e0e04 */
[----:B------:R-:W-:Y:S01]  /*7340*/  ISETP.NE.U32.AND P1, PT, RZ, UR8, PT ;  /* 0x00000008ff007c0c */ /* 0x000fe2000bf25070 */
[----:B------:R-:W0:Y:S02]  /*7350*/  LDC R21, c[0x0][0x148] ;  /* 0x00005200ff157b82 */ /* 0x000e240000000800 */
[----:B------:R-:W-:Y:S01]  /*7360*/  IMAD R6, R4, UR4, RZ ;  /* 0x0000000404067c24 */ /* 0x000fe2000f8e02ff */
[----:B------:R-:W-:Y:S01]  /*7370*/  ISETP.NE.AND.EX P1, PT, RZ, UR9, PT, P1 ;  /* 0x00000009ff007c0c */ /* 0x000fe2000bf25310 */
[----:B------:R-:W-:Y:S01]  /*7380*/  IMAD.WIDE.U32 R4, R7, UR4, R16 ;  /* 0x0000000407047c25 */ /* 0x000fe2000f8e0010 */
[----:B------:R-:W-:-:S03]  /*7390*/  ULDC UR4, c[0x0][0x150] ;  /* 0x0000540000047ab9 */ /* 0x000fc60000000800 */
[----:B------:R-:W-:Y:S02]  /*73a0*/  IMAD R7, R7, UR5, R6 ;  /* 0x0000000507077c24 */ /* 0x000fe4000f8e0206 */
[----:B------:R-:W-:Y:S01]  /*73b0*/  FMUL R6, R9, UR4 ;  /* 0x0000000409067c20 */ /* 0x000fe20008400000 */
[----:B------:R-:W-:Y:S01]  /*73c0*/  ULDC UR4, c[0x0][0x618] ;  /* 0x0001860000047ab9 */ /* 0x000fe20000000800 */
[----:B------:R-:W-:Y:S01]  /*73d0*/  ULDC UR5, c[0x0][0x154] ;  /* 0x0000550000057ab9 */ /* 0x000fe20000000800 */
[----:B------:R-:W-:-:S03]  /*73e0*/  IMAD.IADD R5, R5, 0x1, R7 ;  /* 0x0000000105057824 */ /* 0x000fc600078e0207 */
[----:B------:R-:W3:Y:S02]  /*73f0*/  F2I.U32.TRUNC.NTZ R6, R6 ;  /* 0x0000000600067305 */ /* 0x000ee4000020f000 */
[----:B------:R-:W-:Y:S02]  /*7400*/  SHF.R.U64 R9, R4, UR4, R5 ;  /* 0x0000000404097c19 */ /* 0x000fe40008001205 */
[----:B-1----:R-:W-:-:S05]  /*7410*/  I2FP.F32.U32 R4, R14 ;  /* 0x0000000e00047245 */ /* 0x002fca0000201000 */
[----:B------:R-:W-:Y:S01]  /*7420*/  FMUL R22, R4, UR5 ;  /* 0x0000000504167c20 */ /* 0x000fe20008400000 */
[----:B------:R-:W-:Y:S01]  /*7430*/  SHF.R.U32.HI R4, RZ, UR4, R5 ;  /* 0x00000004ff047c19 */ /* 0x000fe20008011605 */
[----:B------:R-:W-:-:S03]  /*7440*/  ULDC UR4, c[0x0][0x658] ;  /* 0x0001960000047ab9 */ /* 0x000fc60000000800 */
[--C-:B------:R-:W-:Y:S01]  /*7450*/  SHF.R.U64 R20, R9, UR6, R4.reuse ;  /* 0x0000000609147c19 */ /* 0x100fe20008001204 */
[----:B------:R-:W1:Y:S01]  /*7460*/  F2I.U32.TRUNC.NTZ R22, R22 ;  /* 0x0000001600167305 */ /* 0x000e62000020f000 */
[----:B------:R-:W-:Y:S01]  /*7470*/  SHF.R.U32.HI R5, RZ, UR6, R4 ;  /* 0x00000006ff057c19 */ /* 0x000fe20008011604 */
[----:B---3--:R-:W-:-:S03]  /*7480*/  IMAD.MOV R6, RZ, RZ, -R6 ;  /* 0x000000ffff067224 */ /* 0x008fc600078e0a06 */
[----:B------:R-:W-:Y:S01]  /*7490*/  SHF.R.U64 R18, R20, UR4, R5 ;  /* 0x0000000414127c19 */ /* 0x000fe20008001205 */
[----:B--2---:R-:W-:Y:S01]  /*74a0*/  IMAD R15, R24, R6, R15 ;  /* 0x00000006180f7224 */ /* 0x004fe200078e020f */
[----:B------:R-:W-:-:S03]  /*74b0*/  SHF.R.U32.HI R23, RZ, UR4, R5 ;  /* 0x00000004ff177c19 */ /* 0x000fc60008011605 */
[----:B------:R-:W-:Y:S02]  /*74c0*/  IMAD.MOV.U32 R4, RZ, RZ, R18 ;  /* 0x000000ffff047224 */ /* 0x000fe400078e0012 */
[----:B------:R-:W-:Y:S01]  /*74d0*/  IMAD.MOV.U32 R5, RZ, RZ, R23 ;  /* 0x000000ffff057224 */ /* 0x000fe200078e0017 */
[----:B-1----:R-:W-:Y:S06]  /*74e0*/  @!P1 BRA `(.L_x_174) ;  /* 0x0000000000289947 */ /* 0x002fec0003800000 */
[----:B------:R-:W-:Y:S02]  /*74f0*/  ULDC UR4, c[0x0][0x64c] ;  /* 0x0001930000047ab9 */ /* 0x000fe40000000800 */
[----:B------:R-:W-:-:S05]  /*7500*/  IADD3 R5, P1, R18, UR4, RZ ;  /* 0x0000000412057c10 */ /* 0x000fca000ff3e0ff */
[----:B------:R-:W-:-:S04]  /*7510*/  IMAD.X R23, RZ, RZ, R23, P1 ;  /* 0x000000ffff177224 */ /* 0x000fc800008e0617 */
[----:B------:R-:W-:-:S04]  /*7520*/  IMAD.WIDE.U32 R6, R23, UR8, RZ ;  /* 0x0000000817067c25 */ /* 0x000fc8000f8e00ff */
[----:B------:R-:W-:-:S04]  /*7530*/  IMAD.WIDE.U32 R6, P1, R5, UR9, R6 ;  /* 0x0000000905067c25 */ /* 0x000fc8000f820006 */
[----:B------:R-:W-:-:S04]  /*7540*/  IMAD.WIDE.U32 R4, R5, UR8, RZ ;  /* 0x0000000805047c25 */ /* 0x000fc8000f8e00ff */
[----:B------:R-:W-:Y:S01]  /*7550*/  IMAD.MOV.U32 R4, RZ, RZ, R7 ;  /* 0x000000ffff047224 */ /* 0x000fe200078e0007 */
[----:B------:R-:W-:Y:S01]  /*7560*/  IADD3 RZ, P3, R5, R6, RZ ;  /* 0x0000000605ff7210 */ /* 0x000fe20007f7e0ff */
[----:B------:R-:W-:-:S04]  /*7570*/  IMAD.X R5, RZ, RZ, RZ, P1 ;  /* 0x000000ffff057224 */ /* 0x000fc800008e06ff */
[----:B------:R-:W-:-:S08]  /*7580*/  IMAD.WIDE.U32.X R4, R23, UR9, R4, P3 ;  /* 0x0000000917047c25 */ /* 0x000fd000098e0404 */
.L_x_174:
[----:B------:R-:W-:Y:S01]  /*7590*/  ISETP.NE.AND P1, PT, R2, 0x1, PT ;  /* 0x000000010200780c */ /* 0x000fe20003f25270 */
[----:B------:R-:W-:Y:S01]  /*75a0*/  ULDC UR4, c[0x0][0x648] ;  /* 0x0001920000047ab9 */ /* 0x000fe20000000800 */
[----:B------:R-:W-:Y:S01]  /*75b0*/  LOP3.LUT R20, R20, UR17, RZ, 0xc0, !PT ;  /* 0x0000001114147c12 */ /* 0x000fe2000f8ec0ff */
[----:B------:R-:W-:Y:S01]  /*75c0*/  IMAD.MOV R22, RZ, RZ, -R22 ;  /* 0x000000ffff167224 */ /* 0x000fe200078e0a16 */
[----:B------:R-:W-:Y:S01]  /*75d0*/  SHF.R.U64 R5, R4, UR4, R5 ;  /* 0x0000000404057c19 */ /* 0x000fe20008001205 */
[----:B------:R-:W-:Y:S01]  /*75e0*/  ULDC UR4, c[0x0][0x638] ;  /* 0x00018e0000047ab9 */ /* 0x000fe20000000800 */
[----:B------:R-:W-:Y:S01]  /*75f0*/  LOP3.LUT R9, R9, UR16, RZ, 0xc0, !PT ;  /* 0x0000001009097c12 */ /* 0x000fe2000f8ec0ff */
[----:B------:R-:W-:Y:S01]  /*7600*/  ULDC UR5, c[0x0][0x610] ;  /* 0x0001840000057ab9 */ /* 0x000fe20000000800 */
[----:B------:R-:W-:Y:S02]  /*7610*/  IMAD.MOV.U32 R4, RZ, RZ, 0x1 ;  /* 0x00000001ff047424 */ /* 0x000fe400078e00ff */
[----:B------:R-:W-:-:S02]  /*7620*/  IMAD.MOV R7, RZ, RZ, -R5 ;  /* 0x000000ffff077224 */ /* 0x000fc400078e0a05 */
[----:B------:R-:W-:Y:S02]  /*7630*/  IMAD R20, R5, UR18, R20 ;  /* 0x0000001205147c24 */ /* 0x000fe4000f8e0214 */
[----:B0-----:R-:W-:Y:S02]  /*7640*/  @P1 IMAD R15, R21, R22, R14 ;  /* 0x00000016150f1224 */ /* 0x001fe400078e020e */
[----:B------:R-:W-:Y:S01]  /*7650*/  IMAD R18, R7, UR4, R18 ;  /* 0x0000000407127c24 */ /* 0x000fe2000f8e0212 */
[----:B------:R-:W-:Y:S01]  /*7660*/  ULDC UR4, c[0x0][0x600] ;  /* 0x0001800000047ab9 */ /* 0x000fe20000000800 */
[----:B------:R-:W-:Y:S02]  /*7670*/  IMAD R15, R20, UR5, R15 ;  /* 0x00000005140f7c24 */ /* 0x000fe4000f8e020f */
[----:B------:R-:W-:-:S05]  /*7680*/  IMAD R18, R18, UR4, R9 ;  /* 0x0000000412127c24 */ /* 0x000fca000f8e0209 */
[----:B------:R-:W-:Y:S02]  /*7690*/  SEL R9, R18, R15, !P1 ;  /* 0x0000000f12097207 */ /* 0x000fe40004800000 */
[----:B------:R-:W-:-:S07]  /*76a0*/  SEL R7, R15, R18, !P1 ;  /* 0x000000120f077207 */ /* 0x000fce0004800000 */
.L_x_172:
[----:B------:R-:W-:Y:S05]  /*76b0*/  BSYNC B1 ;  /* 0x0000000000017941 */ /* 0x000fea0003800000 */
.L_x_171:
[----:B------:R-:W-:-:S13]  /*76c0*/  LOP3.LUT P1, RZ, R4, 0xff, RZ, 0xc0, !PT ;  /* 0x000000ff04ff7812 */ /* 0x000fda000782c0ff */
[----:B------:R-:W-:Y:S05]  /*76d0*/  @P1 BRA `(.L_x_175) ;  /* 0xfffffff400501947 */ /* 0x000fea000383ffff */
[----:B------:R-:W-:Y:S05]  /*76e0*/  BSYNC B0 ;  /* 0x0000000000007941 */ /* 0x000fea0003800000 */
.L_x_163:
[----:B------:R-:W-:-:S03]  /*76f0*/  UMOV UR4, 0xffffffff ;  /* 0xffffffff00047882 */ /* 0x000fc60000000000 */
[----:B------:R-:W-:Y:S05]  /*7700*/  BRA.DIV UR4, `(.L_x_176) ;  /* 0x0000000a04807947 */ /* 0x000fea000b800000 */
[----:B------:R-:W-:-:S13]  /*7710*/  ELECT P6, URZ, PT ;  /* 0x00000000003f782f */ /* 0x000fda00038c0000 */
.L_x_200:
[----:B------:R-:W-:Y:S04]  /*7720*/  BSSY B0, `(.L_x_177) ;  /* 0x0000085000007945 */ /* 0x000fe80003800000 */
[----:B------:R-:W-:Y:S05]  /*7730*/  @!P6 BRA `(.L_x_178) ;  /* 0x00000008000ce947 */ /* 0x000fea0003800000 */
[----:B------:R-:W-:-:S04]  /*7740*/  LOP3.LUT R19, R19, 0x2, RZ, 0xfc, !PT ;  /* 0x0000000213137812 */ /* 0x000fc800078efcff */
[----:B------:R-:W-:-:S13]  /*7750*/  ISETP.NE.AND P0, PT, R19, 0x3, PT ;  /* 0x000000031300780c */ /* 0x000fda0003f05270 */
[----:B------:R-:W-:Y:S05]  /*7760*/  @!P0 BRA `(.L_x_179) ;  /* 0x0000000000048947 */ /* 0x000fea0003800000 */
[----:B------:R-:W-:Y:S01]  /*7770*/  BPT.TRAP 0x1 ;  /* 0x000000040000795c */ /* 0x000fe20000300000 */
.L_x_179:
[----:B------:R-:W0:Y:S01]  /*7780*/  S2R R3, SR_CgaCtaId ;  /* 0x0000000000037919 */ /* 0x000e220000008800 */
[----:B------:R-:W-:-:S04]  /*7790*/  MOV R2, 0x400 ;  /* 0x0000040000027802 */ /* 0x000fc80000000f00 */
[----:B0-----:R-:W-:Y:S02]  /*77a0*/  LEA R3, R3, R2, 0x18 ;  /* 0x0000000203037211 */ /* 0x001fe400078ec0ff */
[----:B------:R-:W-:-:S03]  /*77b0*/  SHF.L.U32 R2, R0, 0x1f, RZ ;  /* 0x0000001f00027819 */ /* 0x000fc600000006ff */
[----:B------:R-:W-:-:S04]  /*77c0*/  VIADD R3, R3, 0x70 ;  /* 0x0000007003037836 */ /* 0x000fc80000000000 */
[C---:B------:R-:W-:Y:S02]  /*77d0*/  IMAD R7, R12.reuse, 0x8, R3 ;  /* 0x000000080c077824 */ /* 0x040fe400078e0203 */
[----:B------:R-:W-:Y:S02]  /*77e0*/  VIADD R12, R12, 0x1 ;  /* 0x000000010c0c7836 */ /* 0x000fe40000000000 */
[----:B------:R-:W0:Y:S03]  /*77f0*/  SYNCS.PHASECHK.TRANS64.TRYWAIT P0, [R7+URZ], R2 ;  /* 0x00000002070075a7 */ /* 0x000e26000800017f */
[----:B------:R-:W-:-:S04]  /*7800*/  ISETP.NE.AND P1, PT, R12, 0xe, PT ;  /* 0x0000000e0c00780c */ /* 0x000fc80003f25270 */
[----:B------:R-:W-:Y:S02]  /*7810*/  SEL R5, RZ, 0x1, P1 ;  /* 0x00000001ff057807 */ /* 0x000fe40000800000 */
[----:B------:R-:W-:Y:S02]  /*7820*/  SEL R12, R12, RZ, P1 ;  /* 0x000000ff0c0c7207 */ /* 0x000fe40000800000 */
[----:B------:R-:W-:-:S03]  /*7830*/  LOP3.LUT R5, R0, R5, RZ, 0x3c, !PT ;  /* 0x0000000500057212 */ /* 0x000fc600078e3cff */
[----:B------:R-:W-:Y:S01]  /*7840*/  IMAD R9, R12, 0x8, R3 ;  /* 0x000000080c097824 */ /* 0x000fe200078e0203 */
[----:B------:R-:W-:Y:S01]  /*7850*/  SHF.L.U32 R4, R5, 0x1f, RZ ;  /* 0x0000001f05047819 */ /* 0x000fe200000006ff */
[----:B0-----:R-:W-:Y:S06]  /*7860*/  @!P0 BRA `(.L_x_180) ;  /* 0x0000000800488947 */ /* 0x001fec0003800000 */
.L_x_201:
[----:B------:R-:W1:Y:S01]  /*7870*/  SYNCS.PHASECHK.TRANS64.TRYWAIT P0, [R9+URZ], R4 ;  /* 0x00000004090075a7 */ /* 0x000e62000800017f */
[----:B------:R-:W-:-:S05]  /*7880*/  VIADD R0, R12, 0x1 ;  /* 0x000000010c007836 */ /* 0x000fca0000000000 */
[----:B------:R-:W-:-:S04]  /*7890*/  ISETP.NE.AND P1, PT, R0, 0xe, PT ;  /* 0x0000000e0000780c */ /* 0x000fc80003f25270 */
[----:B0-----:R-:W-:Y:S02]  /*78a0*/  SEL R2, RZ, 0x1, P1 ;  /* 0x00000001ff027807 */ /* 0x001fe40000800000 */
[----:B------:R-:W-:Y:S02]  /*78b0*/  SEL R0, R0, RZ, P1 ;  /* 0x000000ff00007207 */ /* 0x000fe40000800000 */
[----:B------:R-:W-:-:S03]  /*78c0*/  LOP3.LUT R7, R5, R2, RZ, 0x3c, !PT ;  /* 0x0000000205077212 */ /* 0x000fc600078e3cff */
[----:B------:R-:W-:Y:S01]  /*78d0*/  IMAD R6, R0, 0x8, R3 ;  /* 0x0000000800067824 */ /* 0x000fe200078e0203 */
[----:B------:R-:W-:Y:S01]  /*78e0*/  SHF.L.U32 R5, R7, 0x1f, RZ ;  /* 0x0000001f07057819 */ /* 0x000fe200000006ff */
[----:B-1----:R-:W-:Y:S06]  /*78f0*/  @!P0 BRA `(.L_x_181) ;  /* 0x0000000800388947 */ /* 0x002fec0003800000 */
.L_x_202:
[----:B------:R-:W1:Y:S01]  /*7900*/  SYNCS.PHASECHK.TRANS64.TRYWAIT P0, [R6+URZ], R5 ;  /* 0x00000005060075a7 */ /* 0x000e62000800017f */
[----:B------:R-:W-:-:S05]  /*7910*/  VIADD R0, R0, 0x1 ;  /* 0x0000000100007836 */ /* 0x000fca0000000000 */
[----:B------:R-:W-:-:S04]  /*7920*/  ISETP.NE.AND P1, PT, R0, 0xe, PT ;  /* 0x0000000e0000780c */ /* 0x000fc80003f25270 */
[----:B------:R-:W-:Y:S02]  /*7930*/  SEL R2, RZ, 0x1, P1 ;  /* 0x00000001ff027807 */ /* 0x000fe40000800000 */
[----:B------:R-:W-:Y:S02]  /*7940*/  SEL R0, R0, RZ, P1 ;  /* 0x000000ff00007207 */ /* 0x000fe40000800000 */
[----:B------:R-:W-:-:S03]  /*7950*/  LOP3.LUT R7, R7, R2, RZ, 0x3c, !PT ;  /* 0x0000000207077212 */ /* 0x000fc600078e3cff */
[----:B0-----:R-:W-:Y:S01]  /*7960*/  IMAD R9, R0, 0x8, R3 ;  /* 0x0000000800097824 */ /* 0x001fe200078e0203 */
[----:B------:R-:W-:Y:S01]  /*7970*/  SHF.L.U32 R4, R7, 0x1f, RZ ;  /* 0x0000001f07047819 */ /* 0x000fe200000006ff */
[----:B-1----:R-:W-:Y:S06]  /*7980*/  @!P0 BRA `(.L_x_182) ;  /* 0x0000000800288947 */ /* 0x002fec0003800000 */
.L_x_203:
        /* <DEDUP_REMOVED lines=9> */
.L_x_204:
        /* <DEDUP_REMOVED lines=9> */
.L_x_205:
        /* <DEDUP_REMOVED lines=9> */
.L_x_206:
        /* <DEDUP_REMOVED lines=9> */
.L_x_207:
        /* <DEDUP_REMOVED lines=9> */
.L_x_208:
        /* <DEDUP_REMOVED lines=9> */
.L_x_209:
        /* <DEDUP_REMOVED lines=9> */
.L_x_210:
        /* <DEDUP_REMOVED lines=9> */
.L_x_211:
        /* <DEDUP_REMOVED lines=9> */
.L_x_212:
[----:B------:R-:W1:Y:S01]  /*7ea0*/  SYNCS.PHASECHK.TRANS64.TRYWAIT P0, [R6+URZ], R5 ;  /* 0x00000005060075a7 */ /* 0x000e62000800017f */
[----:B------:R-:W-:-:S05]  /*7eb0*/  VIADD R0, R0, 0x1 ;  /* 0x0000000100007836 */ /* 0x000fca0000000000 */
[----:B------:R-:W-:-:S04]  /*7ec0*/  ISETP.NE.AND P1, PT, R0, 0xe, PT ;  /* 0x0000000e0000780c */ /* 0x000fc80003f25270 */
[----:B------:R-:W-:Y:S02]  /*7ed0*/  SEL R2, RZ, 0x1, P1 ;  /* 0x00000001ff027807 */ /* 0x000fe40000800000 */
[----:B------:R-:W-:Y:S02]  /*7ee0*/  SEL R0, R0, RZ, P1 ;  /* 0x000000ff00007207 */ /* 0x000fe40000800000 */
[----:B------:R-:W-:Y:S01]  /*7ef0*/  LOP3.LUT R2, R7, R2, RZ, 0x3c, !PT ;  /* 0x0000000207027212 */ /* 0x000fe200078e3cff */
[----:B-1----:R-:W-:Y:S06]  /*7f00*/  @!P0 BRA `(.L_x_192) ;  /* 0x0000000400908947 */ /* 0x002fec0003800000 */
.L_x_213:
[----:B------:R-:W-:Y:S01]  /*7f10*/  IMAD R3, R0, 0x8, R3 ;  /* 0x0000000800037824 */ /* 0x000fe200078e0203 */
[----:B------:R-:W-:-:S07]  /*7f20*/  SHF.L.U32 R0, R2, 0x1f, RZ ;  /* 0x0000001f02007819 */ /* 0x000fce00000006ff */
.L_x_193:
[----:B--2---:R2:W3:Y:S02]  /*7f30*/  SYNCS.PHASECHK.TRANS64.TRYWAIT P0, [R3+URZ], R0 ;  /* 0x00000000030075a7 */ /* 0x0044e4000800017f */
[----:B---3--:R-:W-:Y:S05]  /*7f40*/  @!P0 NANOSLEEP.SYNCS 0x989680 ;  /* 0x009896800000895d */ /* 0x008fea0003900000 */
[----:B------:R-:W3:Y:S02]  /*7f50*/  @!P0 SYNCS.PHASECHK.TRANS64 P0, [R3+URZ], R0 ;  /* 0x00000000030085a7 */ /* 0x000ee4000800007f */
[----:B---3--:R-:W-:Y:S05]  /*7f60*/  @!P0 BRA `(.L_x_193) ;  /* 0xfffffffc00f08947 */ /* 0x008fea000383ffff */
.L_x_178:
[----:B------:R-:W-:Y:S05]  /*7f70*/  BSYNC B0 ;  /* 0x0000000000007941 */ /* 0x000fea0003800000 */
.L_x_177:
[----:B------:R-:W-:Y:S05]  /*7f80*/  EXIT ;  /* 0x000000000000794d */ /* 0x000fea0003800000 */
.L_x_18:
[----:B---3--:R3:W4:Y:S02]  /*7f90*/  SYNCS.PHASECHK.TRANS64.TRYWAIT P1, [R3+URZ], R0 ;  /* 0x00000000030075a7 */ /* 0x008724000802017f */
[----:B----4-:R-:W-:Y:S05]  /*7fa0*/  @!P1 NANOSLEEP.SYNCS 0x989680 ;  /* 0x009896800000995d */ /* 0x010fea0003900000 */
[----:B------:R-:W4:Y:S02]  /*7fb0*/  @!P1 SYNCS.PHASECHK.TRANS64 P1, [R3+URZ], R0 ;  /* 0x00000000030095a7 */ /* 0x000f24000802007f */
[----:B----4-:R-:W-:Y:S05]  /*7fc0*/  @!P1 BRA `(.L_x_18) ;  /* 0xfffffffc00f09947 */ /* 0x010fea000383ffff */
[----:B------:R-:W-:Y:S05]  /*7fd0*/  BRA `(.L_x_17) ;  /* 0xffffff9000e87947 */ /* 0x000fea000383ffff */
.L_x_23:
[----:B-1----:R-:W-:-:S04]  /*7fe0*/  IMAD.U32 R4, RZ, RZ, UR4 ;  /* 0x00000004ff047e24 */ /* 0x002fc8000f8e00ff */
[----:B------:R1:W2:Y:S03]  /*7ff0*/  SYNCS.PHASECHK.TRANS64.TRYWAIT P1, [R4+URZ], R3 ;  /* 0x00000003040075a7 */ /* 0x0002a6000802017f */
[----:B--2---:R-:W-:Y:S05]  /*8000*/  @!P1 NANOSLEEP.SYNCS 0x989680 ;  /* 0x009896800000995d */ /* 0x004fea0003900000 */
[----:B------:R-:W2:Y:S02]  /*8010*/  @!P1 SYNCS.PHASECHK.TRANS64 P1, [R4+URZ], R3 ;  /* 0x00000003040095a7 */ /* 0x000ea4000802007f */
[----:B--2---:R-:W-:Y:S05]  /*8020*/  @!P1 BRA `(.L_x_23) ;  /* 0xfffffffc00ec9947 */ /* 0x004fea000383ffff */
[----:B------:R-:W-:Y:S05]  /*8030*/  BRA `(.L_x_22) ;  /* 0xffffff9400887947 */ /* 0x000fea000383ffff */
.L_x_164:
[----:B------:R-:W-:Y:S01]  /*8040*/  BSSY B1, `(.L_x_194) ;  /* 0x0000006000017945 */ /* 0x000fe20003800000 */
[----:B------:R-:W-:-:S07]  /*8050*/  IMAD.MOV.U32 R15, RZ, RZ, -0x1 ;  /* 0xffffffffff0f7424 */ /* 0x000fce00078e00ff */
[----:B------:R-:W-:Y:S05]  /*8060*/  WARPSYNC.COLLECTIVE R15, `(.L_x_195) ;  /* 0x000000000f0c7348 */ /* 0x000fea0003c00000 */
[----:B------:R-:W-:Y:S02]  /*8070*/  ELECT P6, UR62, PT ;  /* 0x00000000003e782f */ /* 0x000fe400038c0000 */
[----:B------:R-:W-:Y:S01]  /*8080*/  MOV R14, UR62 ;  /* 0x0000003e000e7c02 */ /* 0x000fe20008000f00 */
[----:B------:R-:W-:Y:S10]  /*8090*/  ENDCOLLECTIVE ;  /* 0x000000000000791b */ /* 0x000ff40003800000 */
.L_x_195:
[----:B------:R-:W-:Y:S05]  /*80a0*/  BSYNC B1 ;  /* 0x0000000000017941 */ /* 0x000fea0003800000 */
.L_x_194:
[----:B------:R-:W-:Y:S05]  /*80b0*/  BRA `(.L_x_196) ;  /* 0xffffffe800e47947 */ /* 0x000fea000383ffff */
.L_x_167:
[----:B0-----:R0:W1:Y:S02]  /*80c0*/  SYNCS.PHASECHK.TRANS64.TRYWAIT P1, [R14+URZ+0x70], R7 ;  /* 0x000070070e0075a7 */ /* 0x001064000802017f */
[----:B-1----:R-:W-:Y:S05]  /*80d0*/  @!P1 NANOSLEEP.SYNCS 0x989680 ;  /* 0x009896800000995d */ /* 0x002fea0003900000 */
[----:B------:R-:W1:Y:S02]  /*80e0*/  @!P1 SYNCS.PHASECHK.TRANS64 P1, [R14+URZ+0x70], R7 ;  /* 0x000070070e0095a7 */ /* 0x000e64000802007f */
[----:B-1----:R-:W-:Y:S05]  /*80f0*/  @!P1 BRA `(.L_x_167) ;  /* 0xfffffffc00f09947 */ /* 0x002fea000383ffff */
[----:B------:R-:W-:Y:S05]  /*8100*/  BRA `(.L_x_197) ;  /* 0xffffffec00187947 */ /* 0x000fea000383ffff */
.L_x_176:
[----:B------:R-:W-:Y:S01]  /*8110*/  BSSY B0, `(.L_x_198) ;  /* 0x0000006000007945 */ /* 0x000fe20003800000 */
[----:B------:R-:W-:-:S07]  /*8120*/  IMAD.MOV.U32 R15, RZ, RZ, -0x1 ;  /* 0xffffffffff0f7424 */ /* 0x000fce00078e00ff */
[----:B------:R-:W-:Y:S05]  /*8130*/  WARPSYNC.COLLECTIVE R15, `(.L_x_199) ;  /* 0x000000000f0c7348 */ /* 0x000fea0003c00000 */
[----:B------:R-:W-:Y:S02]  /*8140*/  ELECT P6, UR62, PT ;  /* 0x00000000003e782f */ /* 0x000fe400038c0000 */
[----:B------:R-:W-:Y:S01]  /*8150*/  MOV R14, UR62 ;  /* 0x0000003e000e7c02 */ /* 0x000fe20008000f00 */
[----:B------:R-:W-:Y:S10]  /*8160*/  ENDCOLLECTIVE ;  /* 0x000000000000791b */ /* 0x000ff40003800000 */
.L_x_199:
[----:B------:R-:W-:Y:S05]  /*8170*/  BSYNC B0 ;  /* 0x0000000000007941 */ /* 0x000fea0003800000 */
.L_x_198:
[----:B------:R-:W-:Y:S05]  /*8180*/  BRA `(.L_x_200) ;  /* 0xfffffff400647947 */ /* 0x000fea000383ffff */
.L_x_180:
[----:B0-----:R0:W1:Y:S02]  /*8190*/  SYNCS.PHASECHK.TRANS64.TRYWAIT P0, [R7+URZ], R2 ;  /* 0x00000002070075a7 */ /* 0x001064000800017f */
[----:B-1----:R-:W-:Y:S05]  /*81a0*/  @!P0 NANOSLEEP.SYNCS 0x989680 ;  /* 0x009896800000895d */ /* 0x002fea0003900000 */
[----:B------:R-:W1:Y:S02]  /*81b0*/  @!P0 SYNCS.PHASECHK.TRANS64 P0, [R7+URZ], R2 ;  /* 0x00000002070085a7 */ /* 0x000e64000800007f */
[----:B-1----:R-:W-:Y:S05]  /*81c0*/  @!P0 BRA `(.L_x_180) ;  /* 0xfffffffc00f08947 */ /* 0x002fea000383ffff */
[----:B------:R-:W-:Y:S05]  /*81d0*/  BRA `(.L_x_201) ;  /* 0xfffffff400a47947 */ /* 0x000fea000383ffff */
.L_x_181:
[----:B0-----:R0:W1:Y:S02]  /*81e0*/  SYNCS.PHASECHK.TRANS64.TRYWAIT P0, [R9+URZ], R4 ;  /* 0x00000004090075a7 */ /* 0x001064000800017f */
[----:B-1----:R-:W-:Y:S05]  /*81f0*/  @!P0 NANOSLEEP.SYNCS 0x989680 ;  /* 0x009896800000895d */ /* 0x002fea0003900000 */
[----:B------:R-:W1:Y:S02]  /*8200*/  @!P0 SYNCS.PHASECHK.TRANS64 P0, [R9+URZ], R4 ;  /* 0x00000004090085a7 */ /* 0x000e64000800007f */
[----:B-1----:R-:W-:Y:S05]  /*8210*/  @!P0 BRA `(.L_x_181) ;  /* 0xfffffffc00f08947 */ /* 0x002fea000383ffff */
[----:B------:R-:W-:Y:S05]  /*8220*/  BRA `(.L_x_202) ;  /* 0xfffffff400b47947 */ /* 0x000fea000383ffff */
.L_x_182:
[----:B0-----:R0:W1:Y:S02]  /*8230*/  SYNCS.PHASECHK.TRANS64.TRYWAIT P0, [R6+URZ], R5 ;  /* 0x00000005060075a7 */ /* 0x001064000800017f */
[----:B-1----:R-:W-:Y:S05]  /*8240*/  @!P0 NANOSLEEP.SYNCS 0x989680 ;  /* 0x009896800000895d */ /* 0x002fea0003900000 */
[----:B------:R-:W1:Y:S02]  /*8250*/  @!P0 SYNCS.PHASECHK.TRANS64 P0, [R6+URZ], R5 ;  /* 0x00000005060085a7 */ /* 0x000e64000800007f */
[----:B-1----:R-:W-:Y:S05]  /*8260*/  @!P0 BRA `(.L_x_182) ;  /* 0xfffffffc00f08947 */ /* 0x002fea000383ffff */
[----:B------:R-:W-:Y:S05]  /*8270*/  BRA `(.L_x_203) ;  /* 0xfffffff400c47947 */ /* 0x000fea000383ffff */
.L_x_183:
[----:B0-----:R0:W1:Y:S02]  /*8280*/  SYNCS.PHASECHK.TRANS64.TRYWAIT P0, [R9+URZ], R4 ;  /* 0x00000004090075a7 */ /* 0x001064000800017f */
[----:B-1----:R-:W-:Y:S05]  /*8290*/  @!P0 NANOSLEEP.SYNCS 0x989680 ;  /* 0x009896800000895d */ /* 0x002fea0003900000 */
[----:B------:R-:W1:Y:S02]  /*82a0*/  @!P0 SYNCS.PHASECHK.TRANS64 P0, [R9+URZ], R4 ;  /* 0x00000004090085a7 */ /* 0x000e64000800007f */
[----:B-1----:R-:W-:Y:S05]  /*82b0*/  @!P0 BRA `(.L_x_183) ;  /* 0xfffffffc00f08947 */ /* 0x002fea000383ffff */
[----:B------:R-:W-:Y:S05]  /*82c0*/  BRA `(.L_x_204) ;  /* 0xfffffff400d47947 */ /* 0x000fea000383ffff */
.L_x_184:
[----:B0-----:R0:W1:Y:S02]  /*82d0*/  SYNCS.PHASECHK.TRANS64.TRYWAIT P0, [R6+URZ], R5 ;  /* 0x00000005060075a7 */ /* 0x001064000800017f */
[----:B-1----:R-:W-:Y:S05]  /*82e0*/  @!P0 NANOSLEEP.SYNCS 0x989680 ;  /* 0x009896800000895d */ /* 0x002fea0003900000 */
[----:B------:R-:W1:Y:S02]  /*82f0*/  @!P0 SYNCS.PHASECHK.TRANS64 P0, [R6+URZ], R5 ;  /* 0x00000005060085a7 */ /* 0x000e64000800007f */
[----:B-1----:R-:W-:Y:S05]  /*8300*/  @!P0 BRA `(.L_x_184) ;  /* 0xfffffffc00f08947 */ /* 0x002fea000383ffff */
[----:B------:R-:W-:Y:S05]  /*8310*/  BRA `(.L_x_205) ;  /* 0xfffffff400e47947 */ /* 0x000fea000383ffff */
.L_x_185:
[----:B0-----:R0:W1:Y:S02]  /*8320*/  SYNCS.PHASECHK.TRANS64.TRYWAIT P0, [R9+URZ], R4 ;  /* 0x00000004090075a7 */ /* 0x001064000800017f */
[----:B-1----:R-:W-:Y:S05]  /*8330*/  @!P0 NANOSLEEP.SYNCS 0x989680 ;  /* 0x009896800000895d */ /* 0x002fea0003900000 */
[----:B------:R-:W1:Y:S02]  /*8340*/  @!P0 SYNCS.PHASECHK.TRANS64 P0, [R9+URZ], R4 ;  /* 0x00000004090085a7 */ /* 0x000e64000800007f */
[----:B-1----:R-:W-:Y:S05]  /*8350*/  @!P0 BRA `(.L_x_185) ;  /* 0xfffffffc00f08947 */ /* 0x002fea000383ffff */
[----:B------:R-:W-:Y:S05]  /*8360*/  BRA `(.L_x_206) ;  /* 0xfffffff400f47947 */ /* 0x000fea000383ffff */
.L_x_186:
[----:B0-----:R0:W1:Y:S02]  /*8370*/  SYNCS.PHASECHK.TRANS64.TRYWAIT P0, [R6+URZ], R5 ;  /* 0x00000005060075a7 */ /* 0x001064000800017f */
[----:B-1----:R-:W-:Y:S05]  /*8380*/  @!P0 NANOSLEEP.SYNCS 0x989680 ;  /* 0x009896800000895d */ /* 0x002fea0003900000 */
[----:B------:R-:W1:Y:S02]  /*8390*/  @!P0 SYNCS.PHASECHK.TRANS64 P0, [R6+URZ], R5 ;  /* 0x00000005060085a7 */ /* 0x000e64000800007f */
[----:B-1----:R-:W-:Y:S05]  /*83a0*/  @!P0 BRA `(.L_x_186) ;  /* 0xfffffffc00f08947 */ /* 0x002fea000383ffff */
[----:B------:R-:W-:Y:S05]  /*83b0*/  BRA `(.L_x_207) ;  /* 0xfffffff800047947 */ /* 0x000fea000383ffff */
.L_x_187:
[----:B0-----:R0:W1:Y:S02]  /*83c0*/  SYNCS.PHASECHK.TRANS64.TRYWAIT P0, [R9+URZ], R4 ;  /* 0x00000004090075a7 */ /* 0x001064000800017f */
[----:B-1----:R-:W-:Y:S05]  /*83d0*/  @!P0 NANOSLEEP.SYNCS 0x989680 ;  /* 0x009896800000895d */ /* 0x002fea0003900000 */
[----:B------:R-:W1:Y:S02]  /*83e0*/  @!P0 SYNCS.PHASECHK.TRANS64 P0, [R9+URZ], R4 ;  /* 0x00000004090085a7 */ /* 0x000e64000800007f */
[----:B-1----:R-:W-:Y:S05]  /*83f0*/  @!P0 BRA `(.L_x_187) ;  /* 0xfffffffc00f08947 */ /* 0x002fea000383ffff */
[----:B------:R-:W-:Y:S05]  /*8400*/  BRA `(.L_x_208) ;  /* 0xfffffff800147947 */ /* 0x000fea000383ffff */
.L_x_188:
[----:B0-----:R0:W1:Y:S02]  /*8410*/  SYNCS.PHASECHK.TRANS64.TRYWAIT P0, [R6+URZ], R5 ;  /* 0x00000005060075a7 */ /* 0x001064000800017f */
[----:B-1----:R-:W-:Y:S05]  /*8420*/  @!P0 NANOSLEEP.SYNCS 0x989680 ;  /* 0x009896800000895d */ /* 0x002fea0003900000 */
[----:B------:R-:W1:Y:S02]  /*8430*/  @!P0 SYNCS.PHASECHK.TRANS64 P0, [R6+URZ], R5 ;  /* 0x00000005060085a7 */ /* 0x000e64000800007f */
[----:B-1----:R-:W-:Y:S05]  /*8440*/  @!P0 BRA `(.L_x_188) ;  /* 0xfffffffc00f08947 */ /* 0x002fea000383ffff */
[----:B------:R-:W-:Y:S05]  /*8450*/  BRA `(.L_x_209) ;  /* 0xfffffff800247947 */ /* 0x000fea000383ffff */
.L_x_189:
[----:B0-----:R0:W1:Y:S02]  /*8460*/  SYNCS.PHASECHK.TRANS64.TRYWAIT P0, [R9+URZ], R4 ;  /* 0x00000004090075a7 */ /* 0x001064000800017f */
[----:B-1----:R-:W-:Y:S05]  /*8470*/  @!P0 NANOSLEEP.SYNCS 0x989680 ;  /* 0x009896800000895d */ /* 0x002fea0003900000 */
[----:B------:R-:W1:Y:S02]  /*8480*/  @!P0 SYNCS.PHASECHK.TRANS64 P0, [R9+URZ], R4 ;  /* 0x00000004090085a7 */ /* 0x000e64000800007f */
[----:B-1----:R-:W-:Y:S05]  /*8490*/  @!P0 BRA `(.L_x_189) ;  /* 0xfffffffc00f08947 */ /* 0x002fea000383ffff */
[----:B------:R-:W-:Y:S05]  /*84a0*/  BRA `(.L_x_210) ;  /* 0xfffffff800347947 */ /* 0x000fea000383ffff */
.L_x_190:
[----:B0-----:R0:W1:Y:S02]  /*84b0*/  SYNCS.PHASECHK.TRANS64.TRYWAIT P0, [R6+URZ], R5 ;  /* 0x00000005060075a7 */ /* 0x001064000800017f */
[----:B-1----:R-:W-:Y:S05]  /*84c0*/  @!P0 NANOSLEEP.SYNCS 0x989680 ;  /* 0x009896800000895d */ /* 0x002fea0003900000 */
[----:B------:R-:W1:Y:S02]  /*84d0*/  @!P0 SYNCS.PHASECHK.TRANS64 P0, [R6+URZ], R5 ;  /* 0x00000005060085a7 */ /* 0x000e64000800007f */
[----:B-1----:R-:W-:Y:S05]  /*84e0*/  @!P0 BRA `(.L_x_190) ;  /* 0xfffffffc00f08947 */ /* 0x002fea000383ffff */
[----:B------:R-:W-:Y:S05]  /*84f0*/  BRA `(.L_x_211) ;  /* 0xfffffff800447947 */ /* 0x000fea000383ffff */
.L_x_191:
[----:B0-----:R0:W1:Y:S02]  /*8500*/  SYNCS.PHASECHK.TRANS64.TRYWAIT P0, [R9+URZ], R4 ;  /* 0x00000004090075a7 */ /* 0x001064000800017f */
[----:B-1----:R-:W-:Y:S05]  /*8510*/  @!P0 NANOSLEEP.SYNCS 0x989680 ;  /* 0x009896800000895d */ /* 0x002fea0003900000 */
[----:B------:R-:W1:Y:S02]  /*8520*/  @!P0 SYNCS.PHASECHK.TRANS64 P0, [R9+URZ], R4 ;  /* 0x00000004090085a7 */ /* 0x000e64000800007f */
[----:B-1----:R-:W-:Y:S05]  /*8530*/  @!P0 BRA `(.L_x_191) ;  /* 0xfffffffc00f08947 */ /* 0x002fea000383ffff */
[----:B------:R-:W-:Y:S05]  /*8540*/  BRA `(.L_x_212) ;  /* 0xfffffff800547947 */ /* 0x000fea000383ffff */
.L_x_192:
[----:B-1----:R1:W2:Y:S02]  /*8550*/  SYNCS.PHASECHK.TRANS64.TRYWAIT P0, [R6+URZ], R5 ;  /* 0x00000005060075a7 */ /* 0x0022a4000800017f */
[----:B--2---:R-:W-:Y:S05]  /*8560*/  @!P0 NANOSLEEP.SYNCS 0x989680 ;  /* 0x009896800000895d */ /* 0x004fea0003900000 */
[----:B------:R-:W2:Y:S02]  /*8570*/  @!P0 SYNCS.PHASECHK.TRANS64 P0, [R6+URZ], R5 ;  /* 0x00000005060085a7 */ /* 0x000ea4000800007f */
[----:B--2---:R-:W-:Y:S05]  /*8580*/  @!P0 BRA `(.L_x_192) ;  /* 0xfffffffc00f08947 */ /* 0x004fea000383ffff */
[----:B------:R-:W-:Y:S05]  /*8590*/  BRA `(.L_x_213) ;  /* 0xfffffff8005c7947 */ /* 0x000fea000383ffff */
.L_x_214:
[----:B------:R-:W-:-:S00]  /*85a0*/  BRA `(.L_x_214) ;  /* 0xfffffffc00fc7947 */ /* 0x000fc0000383ffff */
[----:B------:R-:W-:-:S00]  /*85b0*/  NOP ;  /* 0x0000000000007918 */ /* 0x000fc00000000000 */
        /* <DEDUP_REMOVED lines=12> */
.L_x_215:


//--------------------- .nv.global.init           --------------------------
	.section	.nv.global.init,"aw",@progbits
.nv.global.init:
	.type		$str$22,@object
	.size		$str$22,($str$23 - $str$22)
$str$22:
        /*0000*/ 	.byte	0x6b, 0x5f, 0x74, 0x69, 0x6c, 0x65, 0x5f, 0x63, 0x6f, 0x75, 0x6e, 0x74, 0x20, 0x3e, 0x3d, 0x20
        /*0010*/ 	.byte	0x31, 0x00
	.type		$str$23,@object
	.size		$str$23,(__unnamed_1 - $str$23)
$str$23:
        /*0012*/ 	.byte	0x2f, 0x74, 0x6d, 0x70, 0x2f, 0x63, 0x75, 0x74, 0x6c, 0x61, 0x73, 0x73, 0x5f, 0x73, 0x77, 0x65
        /*0022*/ 	.byte	0x65, 0x70, 0x5f, 0x73, 0x72, 0x63, 0x2f, 0x69, 0x6e, 0x63, 0x6c, 0x75, 0x64, 0x65, 0x2f, 0x63
        /*0032*/ 	.byte	0x75, 0x74, 0x6c, 0x61, 0x73, 0x73, 0x2f, 0x67, 0x65, 0x6d, 0x6d, 0x2f, 0x63, 0x6f, 0x6c, 0x6c
        /*0042*/ 	.byte	0x65, 0x63, 0x74, 0x69, 0x76, 0x65, 0x2f, 0x73, 0x6d, 0x39, 0x30, 0x5f, 0x6d, 0x6d, 0x61, 0x5f
        /*0052*/ 	.byte	0x74, 0x6d, 0x61, 0x5f, 0x67, 0x6d, 0x6d, 0x61, 0x5f, 0x73, 0x73, 0x5f, 0x77, 0x61, 0x72, 0x70
        /*0062*/ 	.byte	0x73, 0x70, 0x65, 0x63, 0x69, 0x61, 0x6c, 0x69, 0x7a, 0x65, 0x64, 0x2e, 0x68, 0x70, 0x70, 0x00
	.type		__unnamed_1,@object
	.size		__unnamed_1,(.L_0 - __unnamed_1)
__unnamed_1:
        /*0072*/ 	.byte	0x76, 0x6f, 0x69, 0x64, 0x20, 0x63, 0x75, 0x74, 0x6c, 0x61, 0x73, 0x73, 0x3a, 0x3a, 0x67, 0x65
        /* <DEDUP_REMOVED lines=179> */
        /*0bb2*/ 	.byte	0x3a, 0x3a, 0x69, 0x64, 0x65, 0x6e, 0x74, 0x69, 0x74, 0x79, 0x5d, 0x00
.L_0:


//--------------------- .nv.shared._ZN7cutlass13device_kernelINS_4gemm6kernel13GemmUniversalIN4cute5tupleIJiiiiEEENS1_10collective13CollectiveMmaINS1_34MainloopSm90TmaGmmaWarpSpecializedILi14ENS5_IJNS4_1CILi1EEESB_SB_EEENS1_35KernelTmaWarpSpecializedCooperativeEEENS5_IJNSA_ILi128EEESF_NSA_ILi32EEEEEENS_6half_tENS5_IJlSB_lEEESI_SJ_NS4_8TiledMMAINS4_8MMA_AtomIJNS4_4SM904GMMA26MMA_64x128x16_F32F16F16_SSILNSN_5MajorE0ELSP_0ELNSN_7ScaleInE1ELSQ_1EEEEEENS4_6LayoutINS5_IJNSA_ILi2EEESB_SB_EEENS5_IJSB_NSA_ILi0EEESW_EEEEENS5_IJNS4_10UnderscoreESZ_SZ_EEEEENS4_13SM90_TMA_LOADENS4_14ComposedLayoutINS4_7SwizzleILi2ELi4ELi3EEENS4_18smem_ptr_flag_bitsILi16EEENST_INS5_IJNSA_ILi8EEESG_EEENS5_IJSG_SB_EEEEEEEvNS4_8identityES12_S1C_vS1D_EENS_8epilogue10collective6detail29Sm90TmaWarpSpecializedAdapterINS1G_15DefaultEpilogueISI_SJ_SJ_NS1F_6thread17LinearCombinationISI_Li1EffLNS1K_9ScaleType4KindE0ELNS_15FloatRoundStyleE2ESI_EENS1_15EpilogueDefaultEEEEEvvEEEEvNT_6ParamsE --------------------------
	.section	.nv.shared._ZN7cutlass13device_kernelINS_4gemm6kernel13GemmUniversalIN4cute5tupleIJiiiiEEENS1_10collective13CollectiveMmaINS1_34MainloopSm90TmaGmmaWarpSpecializedILi14ENS5_IJNS4_1CILi1EEESB_SB_EEENS1_35KernelTmaWarpSpecializedCooperativeEEENS5_IJNSA_ILi128EEESF_NSA_ILi32EEEEEENS_6half_tENS5_IJlSB_lEEESI_SJ_NS4_8TiledMMAINS4_8MMA_AtomIJNS4_4SM904GMMA26MMA_64x128x16_F32F16F16_SSILNSN_5MajorE0ELSP_0ELNSN_7ScaleInE1ELSQ_1EEEEEENS4_6LayoutINS5_IJNSA_ILi2EEESB_SB_EEENS5_IJSB_NSA_ILi0EEESW_EEEEENS5_IJNS4_10UnderscoreESZ_SZ_EEEEENS4_13SM90_TMA_LOADENS4_14ComposedLayoutINS4_7SwizzleILi2ELi4ELi3EEENS4_18smem_ptr_flag_bitsILi16EEENST_INS5_IJNSA_ILi8EEESG_EEENS5_IJSG_SB_EEEEEEEvNS4_8identityES12_S1C_vS1D_EENS_8epilogue10collective6detail29Sm90TmaWarpSpecializedAdapterINS1G_15DefaultEpilogueISI_SJ_SJ_NS1F_6thread17LinearCombinationISI_Li1EffLNS1K_9ScaleType4KindE0ELNS_15FloatRoundStyleE2ESI_EENS1_15EpilogueDefaultEEEEEvvEEEEvNT_6ParamsE,"aw",@nobits
	.sectionflags	@""
	.align	16
	.zero		1024


//--------------------- .nv.shared.reserved.0     --------------------------
	.section	.nv.shared.reserved.0,"aw",@nobits
	.weak		__nv_reservedSMEM_offset_0_alias
	.size		__nv_reservedSMEM_offset_0_alias, 0, 0
	.other		__nv_reservedSMEM_offset_0_alias,@"STO_CUDA_RESERVED_SHARED STV_DEFAULT"
__nv_reservedSMEM_offset_0_alias:
	.zero		0


//--------------------- .nv.global                --------------------------
	.section	.nv.global,"aw",@nobits
.nv.global:
	.type		_ZN40_INTERNAL_760f2222_4_k_cu_1548ccd8_215634cute1_E,@object
	.size		_ZN40_INTERNAL_760f2222_4_k_cu_1548ccd8_215634cute1_E,(_ZN40_INTERNAL_760f2222_4_k_cu_1548ccd8_215634cuda3std3__45__cpo6cbeginE - _ZN40_INTERNAL_760f2222_4_k_cu_1548ccd8_215634cute1_E)
_ZN40_INTERNAL_760f2222_4_k_cu_1548ccd8_215634cute1_E:
	.zero		1
	.type		_ZN40_INTERNAL_760f2222_4_k_cu_1548ccd8_215634cuda3std3__45__cpo6cbeginE,@object
	.size		_ZN40_INTERNAL_760f2222_4_k_cu_1548ccd8_215634cuda3std3__45__cpo6cbeginE,(_ZN40_INTERNAL_760f2222_4_k_cu_1548ccd8_215634cuda3std3__48in_placeE - _ZN40_INTERNAL_760f2222_4_k_cu_1548ccd8_215634cuda3std3__45__cpo6cbeginE)
_ZN40_INTERNAL_760f2222_4_k_cu_1548ccd8_215634cuda3std3__45__cpo6cbeginE:
	.zero		1
	.type		_ZN40_INTERNAL_760f2222_4_k_cu_1548ccd8_215634cuda3std3__48in_placeE,@object
	.size		_ZN40_INTERNAL_760f2222_4_k_cu_1548ccd8_215634cuda3std3__48in_placeE,(_ZN40_INTERNAL_760f2222_4_k_cu_1548ccd8_215634cuda3std6ranges3__45__cpo9iter_moveE - _ZN40_INTERNAL_760f2222_4_k_cu_1548ccd8_215634cuda3std3__48in_placeE)
_ZN40_INTERNAL_760f2222_4_k_cu_1548ccd8_215634cuda3std3__48in_placeE:
	.zero		1
	.type		_ZN40_INTERNAL_760f2222_4_k_cu_1548ccd8_215634cuda3std6ranges3__45__cpo9iter_moveE,@object
	.size		_ZN40_INTERNAL_760f2222_4_k_cu_1548ccd8_215634cuda3std6ranges3__45__cpo9iter_moveE,(_ZN40_INTERNAL_760f2222_4_k_cu_1548ccd8_215634cuda3std3__45__cpo5beginE - _ZN40_INTERNAL_760f2222_4_k_cu_1548ccd8_215634cuda3std6ranges3__45__cpo9iter_moveE)
_ZN40_INTERNAL_760f2222_4_k_cu_1548ccd8_215634cuda3std6ranges3__45__cpo9iter_moveE:
	.zero		1
	.type		_ZN40_INTERNAL_760f2222_4_k_cu_1548ccd8_215634cuda3std3__45__cpo5beginE,@object
	.size		_ZN40_INTERNAL_760f2222_4_k_cu_1548ccd8_215634cuda3std3__45__cpo5beginE,(_ZN40_INTERNAL_760f2222_4_k_cu_1548ccd8_215634cuda3std3__442_GLOBAL__N__760f2222_4_k_cu_1548ccd8_215636ignoreE - _ZN40_INTERNAL_760f2222_4_k_cu_1548ccd8_215634cuda3std3__45__cpo5beginE)
_ZN40_INTERNAL_760f2222_4_k_cu_1548ccd8_215634cuda3std3__45__cpo5beginE:
	.zero		1
	.type		_ZN40_INTERNAL_760f2222_4_k_cu_1548ccd8_215634cuda3std3__442_GLOBAL__N__760f2222_4_k_cu_1548ccd8_215636ignoreE,@object
	.size		_ZN40_INTERNAL_760f2222_4_k_cu_1548ccd8_215634cuda3std3__442_GLOBAL__N__760f2222_4_k_cu_1548ccd8_215636ignoreE,(_ZN40_INTERNAL_760f2222_4_k_cu_1548ccd8_215634cute7productE - _ZN40_INTERNAL_760f2222_4_k_cu_1548ccd8_215634cuda3std3__442_GLOBAL__N__760f2222_4_k_cu_1548ccd8_215636ignoreE)
_ZN40_INTERNAL_760f2222_4_k_cu_1548ccd8_215634cuda3std3__442_GLOBAL__N__760f2222_4_k_cu_1548ccd8_215636ignoreE:
	.zero		1
	.type		_ZN40_INTERNAL_760f2222_4_k_cu_1548ccd8_215634cute7productE,@object
	.size		_ZN40_INTERNAL_760f2222_4_k_cu_1548ccd8_215634cute7productE,(_ZN40_INTERNAL_760f2222_4_k_cu_1548ccd8_215634cuda3std3__45__cpo3endE - _ZN40_INTERNAL_760f2222_4_k_cu_1548ccd8_215634cute7productE)
_ZN40_INTERNAL_760f2222_4_k_cu_1548ccd8_215634cute7productE:
	.zero		1
	.type		_ZN40_INTERNAL_760f2222_4_k_cu_1548ccd8_215634cuda3std3__45__cpo3endE,@object
	.size		_ZN40_INTERNAL_760f2222_4_k_cu_1548ccd8_215634cuda3std3__45__cpo3endE,(_ZN40_INTERNAL_760f2222_4_k_cu_1548ccd8_215634cuda3std3__419piecewise_constructE - _ZN40_INTERNAL_760f2222_4_k_cu_1548ccd8_215634cuda3std3__45__cpo3endE)
_ZN40_INTERNAL_760f2222_4_k_cu_1548ccd8_215634cuda3std3__45__cpo3endE:
	.zero		1
	.type		_ZN40_INTERNAL_760f2222_4_k_cu_1548ccd8_215634cuda3std3__419piecewise_constructE,@object
	.size		_ZN40_INTERNAL_760f2222_4_k_cu_1548ccd8_215634cuda3std3__419piecewise_constructE,(_ZN40_INTERNAL_760f2222_4_k_cu_1548ccd8_215634cuda3std3__45__cpo4cendE - _ZN40_INTERNAL_760f2222_4_k_cu_1548ccd8_215634cuda3std3__419piecewise_constructE)
_ZN40_INTERNAL_760f2222_4_k_cu_1548ccd8_215634cuda3std3__419piecewise_constructE:
	.zero		1
	.type		_ZN40_INTERNAL_760f2222_4_k_cu_1548ccd8_215634cuda3std3__45__cpo4cendE,@object
	.size		_ZN40_INTERNAL_760f2222_4_k_cu_1548ccd8_215634cuda3std3__45__cpo4cendE,(_ZN40_INTERNAL_760f2222_4_k_cu_1548ccd8_215634cuda3std6ranges3__45__cpo4swapE - _ZN40_INTERNAL_760f2222_4_k_cu_1548ccd8_215634cuda3std3__45__cpo4cendE)
_ZN40_INTERNAL_760f2222_4_k_cu_1548ccd8_215634cuda3std3__45__cpo4cendE:
	.zero		1
	.type		_ZN40_INTERNAL_760f2222_4_k_cu_1548ccd8_215634cuda3std6ranges3__45__cpo4swapE,@object
	.size		_ZN40_INTERNAL_760f2222_4_k_cu_1548ccd8_215634cuda3std6ranges3__45__cpo4swapE,(.L_8 - _ZN40_INTERNAL_760f2222_4_k_cu_1548ccd8_215634cuda3std6ranges3__45__cpo4swapE)
_ZN40_INTERNAL_760f2222_4_k_cu_1548ccd8_215634cuda3std6ranges3__45__cpo4swapE:
	.zero		1
.L_8:


//--------------------- .nv.constant0._ZN7cutlass13device_kernelINS_4gemm6kernel13GemmUniversalIN4cute5tupleIJiiiiEEENS1_10collective13CollectiveMmaINS1_34MainloopSm90TmaGmmaWarpSpecializedILi14ENS5_IJNS4_1CILi1EEESB_SB_EEENS1_35KernelTmaWarpSpecializedCooperativeEEENS5_IJNSA_ILi128EEESF_NSA_ILi32EEEEEENS_6half_tENS5_IJlSB_lEEESI_SJ_NS4_8TiledMMAINS4_8MMA_AtomIJNS4_4SM904GMMA26MMA_64x128x16_F32F16F16_SSILNSN_5MajorE0ELSP_0ELNSN_7ScaleInE1ELSQ_1EEEEEENS4_6LayoutINS5_IJNSA_ILi2EEESB_SB_EEENS5_IJSB_NSA_ILi0EEESW_EEEEENS5_IJNS4_10UnderscoreESZ_SZ_EEEEENS4_13SM90_TMA_LOADENS4_14ComposedLayoutINS4_7SwizzleILi2ELi4ELi3EEENS4_18smem_ptr_flag_bitsILi16EEENST_INS5_IJNSA_ILi8EEESG_EEENS5_IJSG_SB_EEEEEEEvNS4_8identityES12_S1C_vS1D_EENS_8epilogue10collective6detail29Sm90TmaWarpSpecializedAdapterINS1G_15DefaultEpilogueISI_SJ_SJ_NS1F_6thread17LinearCombinationISI_Li1EffLNS1K_9ScaleType4KindE0ELNS_15FloatRoundStyleE2ESI_EENS1_15EpilogueDefaultEEEEEvvEEEEvNT_6ParamsE --------------------------
	.section	.nv.constant0._ZN7cutlass13device_kernelINS_4gemm6kernel13GemmUniversalIN4cute5tupleIJiiiiEEENS1_10collective13CollectiveMmaINS1_34MainloopSm90TmaGmmaWarpSpecializedILi14ENS5_IJNS4_1CILi1EEESB_SB_EEENS1_35KernelTmaWarpSpecializedCooperativeEEENS5_IJNSA_ILi128EEESF_NSA_ILi32EEEEEENS_6half_tENS5_IJlSB_lEEESI_SJ_NS4_8TiledMMAINS4_8MMA_AtomIJNS4_4SM904GMMA26MMA_64x128x16_F32F16F16_SSILNSN_5MajorE0ELSP_0ELNSN_7ScaleInE1ELSQ_1EEEEEENS4_6LayoutINS5_IJNSA_ILi2EEESB_SB_EEENS5_IJSB_NSA_ILi0EEESW_EEEEENS5_IJNS4_10UnderscoreESZ_SZ_EEEEENS4_13SM90_TMA_LOADENS4_14ComposedLayoutINS4_7SwizzleILi2ELi4ELi3EEENS4_18smem_ptr_flag_bitsILi16EEENST_INS5_IJNSA_ILi8EEESG_EEENS5_IJSG_SB_EEEEEEEvNS4_8identityES12_S1C_vS1D_EENS_8epilogue10collective6detail29Sm90TmaWarpSpecializedAdapterINS1G_15DefaultEpilogueISI_SJ_SJ_NS1F_6thread17LinearCombinationISI_Li1EffLNS1K_9ScaleType4KindE0ELNS_15FloatRoundStyleE2ESI_EENS1_15EpilogueDefaultEEEEEvvEEEEvNT_6ParamsE,"a",@progbits
	.sectionflags	@""
	.align	4
.nv.constant0._ZN7cutlass13device_kernelINS_4gemm6kernel13GemmUniversalIN4cute5tupleIJiiiiEEENS1_10collective13CollectiveMmaINS1_34MainloopSm90TmaGmmaWarpSpecializedILi14ENS5_IJNS4_1CILi1EEESB_SB_EEENS1_35KernelTmaWarpSpecializedCooperativeEEENS5_IJNSA_ILi128EEESF_NSA_ILi32EEEEEENS_6half_tENS5_IJlSB_lEEESI_SJ_NS4_8TiledMMAINS4_8MMA_AtomIJNS4_4SM904GMMA26MMA_64x128x16_F32F16F16_SSILNSN_5MajorE0ELSP_0ELNSN_7ScaleInE1ELSQ_1EEEEEENS4_6LayoutINS5_IJNSA_ILi2EEESB_SB_EEENS5_IJSB_NSA_ILi0EEESW_EEEEENS5_IJNS4_10UnderscoreESZ_SZ_EEEEENS4_13SM90_TMA_LOADENS4_14ComposedLayoutINS4_7SwizzleILi2ELi4ELi3EEENS4_18smem_ptr_flag_bitsILi16EEENST_INS5_IJNSA_ILi8EEESG_EEENS5_IJSG_SB_EEEEEEEvNS4_8identityES12_S1C_vS1D_EENS_8epilogue10collective6detail29Sm90TmaWarpSpecializedAdapterINS1G_15DefaultEpilogueISI_SJ_SJ_NS1F_6thread17LinearCombinationISI_Li1EffLNS1K_9ScaleType4KindE0ELNS_15FloatRoundStyleE2ESI_EENS1_15EpilogueDefaultEEEEEvvEEEEvNT_6ParamsE:
	.zero		1664


//--------------------- SYMBOLS --------------------------

	.type		.nv.reservedSmem.offset0,@object
	.size		.nv.reservedSmem.offset0,0x4
	.type		__assertfail,@function
